	.target	sm_90a

	.elftype	@"ET_EXEC"


//--------------------- .note.nv.tkinfo           --------------------------
	.section	.note.nv.tkinfo,"",@"SHT_NOTE"
	.sectionflags	@"SHF_NOTE_NV_TKINFO"
	.tkinfo
        /*0018*/ 	.word	0x00000002
        /*0030*/ 	.string	""
        /*0030*/ 	.string	"ptxas"
        /*0030*/ 	.string	"Cuda compilation tools, release 13.0, V13.0.88"
        /*0030*/ 	.string	"Build cuda_13.0.r13.0/compiler.36424714_0"
        /*0030*/ 	.string	"-arch sm_90a -m 64 "



//--------------------- .note.nv.cuinfo           --------------------------
	.section	.note.nv.cuinfo,"",@"SHT_NOTE"
	.sectionflags	@"SHF_NOTE_NV_CUINFO"
        /*0018*/ 	.short	0x0002
        /*001a*/ 	.short	0x005a
        /*001c*/ 	.short	0x0082
	.zero		2


//--------------------- .nv.info                  --------------------------
	.section	.nv.info,"",@"SHT_CUDA_INFO"
	.align	4


	//----- nvinfo : EIATTR_REGCOUNT
	.align		4
        /*0000*/ 	.byte	0x04, 0x2f
        /*0002*/ 	.short	(.L_12 - .L_11)
	.align		4
.L_11:
        /*0004*/ 	.word	index@(_ZN7cutlass13device_kernelINS_4gemm6kernel13GemmUniversalIN4cute5tupleIJiiiiEEENS1_10collective13CollectiveMmaINS1_37MainloopSm90TmaGmmaWarpSpecializedFP8ILi5ENS5_IJNS4_1CILi1EEESB_SB_EEENS1_35KernelTmaWarpSpecializedCooperativeEEENS5_IJNSA_ILi128EEENSA_ILi64EEENSA_ILi32EEEEEENS_12float_e5m2_tENS5_IJlSB_lEEESJ_SK_NS4_8TiledMMAINS4_8MMA_AtomIJNS4_4SM904GMMA30MMA_64x64x32_F32E5M2E5M2_SS_TNILNSO_7ScaleInE1ELSQ_1EEEEEENS4_6LayoutINS5_IJNSA_ILi2EEESB_SB_EEENS5_IJSB_NSA_ILi0EEESW_EEEEENS5_IJNS4_10UnderscoreESZ_SZ_EEEEENS4_13SM90_TMA_LOADENS4_14ComposedLayoutINS4_7SwizzleILi1ELi4ELi3EEENS4_18smem_ptr_flag_bitsILi8EEENST_INS5_IJNSA_ILi8EEESH_EEENS5_IJSH_SB_EEEEEEEvNS4_8identityES12_S1C_vS1D_EENS_8epilogue10collective6detail29Sm90TmaWarpSpecializedAdapterINS1G_15DefaultEpilogueISJ_SK_SK_NS1F_6thread17LinearCombinationISJ_Li1EffLNS1K_9ScaleType4KindE0ELNS_15FloatRoundStyleE2ESJ_EENS1_15EpilogueDefaultEEEEEvvEEEEvNT_6ParamsE)
        /*0008*/ 	.word	0x000000a8


	//----- nvinfo : EIATTR_FRAME_SIZE
	.align		4
.L_12:
        /*000c*/ 	.byte	0x04, 0x11
        /*000e*/ 	.short	(.L_14 - .L_13)
	.align		4
.L_13:
        /*0010*/ 	.word	index@(_ZN7cutlass13device_kernelINS_4gemm6kernel13GemmUniversalIN4cute5tupleIJiiiiEEENS1_10collective13CollectiveMmaINS1_37MainloopSm90TmaGmmaWarpSpecializedFP8ILi5ENS5_IJNS4_1CILi1EEESB_SB_EEENS1_35KernelTmaWarpSpecializedCooperativeEEENS5_IJNSA_ILi128EEENSA_ILi64EEENSA_ILi32EEEEEENS_12float_e5m2_tENS5_IJlSB_lEEESJ_SK_NS4_8TiledMMAINS4_8MMA_AtomIJNS4_4SM904GMMA30MMA_64x64x32_F32E5M2E5M2_SS_TNILNSO_7ScaleInE1ELSQ_1EEEEEENS4_6LayoutINS5_IJNSA_ILi2EEESB_SB_EEENS5_IJSB_NSA_ILi0EEESW_EEEEENS5_IJNS4_10UnderscoreESZ_SZ_EEEEENS4_13SM90_TMA_LOADENS4_14ComposedLayoutINS4_7SwizzleILi1ELi4ELi3EEENS4_18smem_ptr_flag_bitsILi8EEENST_INS5_IJNSA_ILi8EEESH_EEENS5_IJSH_SB_EEEEEEEvNS4_8identityES12_S1C_vS1D_EENS_8epilogue10collective6detail29Sm90TmaWarpSpecializedAdapterINS1G_15DefaultEpilogueISJ_SK_SK_NS1F_6thread17LinearCombinationISJ_Li1EffLNS1K_9ScaleType4KindE0ELNS_15FloatRoundStyleE2ESJ_EENS1_15EpilogueDefaultEEEEEvvEEEEvNT_6ParamsE)
        /*0014*/ 	.word	0x00000000


	//----- nvinfo : EIATTR_MIN_STACK_SIZE
	.align		4
.L_14:
        /*0018*/ 	.byte	0x04, 0x12
        /*001a*/ 	.short	(.L_16 - .L_15)
	.align		4
.L_15:
        /*001c*/ 	.word	index@(_ZN7cutlass13device_kernelINS_4gemm6kernel13GemmUniversalIN4cute5tupleIJiiiiEEENS1_10collective13CollectiveMmaINS1_37MainloopSm90TmaGmmaWarpSpecializedFP8ILi5ENS5_IJNS4_1CILi1EEESB_SB_EEENS1_35KernelTmaWarpSpecializedCooperativeEEENS5_IJNSA_ILi128EEENSA_ILi64EEENSA_ILi32EEEEEENS_12float_e5m2_tENS5_IJlSB_lEEESJ_SK_NS4_8TiledMMAINS4_8MMA_AtomIJNS4_4SM904GMMA30MMA_64x64x32_F32E5M2E5M2_SS_TNILNSO_7ScaleInE1ELSQ_1EEEEEENS4_6LayoutINS5_IJNSA_ILi2EEESB_SB_EEENS5_IJSB_NSA_ILi0EEESW_EEEEENS5_IJNS4_10UnderscoreESZ_SZ_EEEEENS4_13SM90_TMA_LOADENS4_14ComposedLayoutINS4_7SwizzleILi1ELi4ELi3EEENS4_18smem_ptr_flag_bitsILi8EEENST_INS5_IJNSA_ILi8EEESH_EEENS5_IJSH_SB_EEEEEEEvNS4_8identityES12_S1C_vS1D_EENS_8epilogue10collective6detail29Sm90TmaWarpSpecializedAdapterINS1G_15DefaultEpilogueISJ_SK_SK_NS1F_6thread17LinearCombinationISJ_Li1EffLNS1K_9ScaleType4KindE0ELNS_15FloatRoundStyleE2ESJ_EENS1_15EpilogueDefaultEEEEEvvEEEEvNT_6ParamsE)
        /*0020*/ 	.word	0x00000000
.L_16:


//--------------------- .nv.compat                --------------------------
	.section	.nv.compat,"",@"SHT_CUDA_COMPAT_INFO"
	.align	4
        /*0000*/ 	.byte	0x02, 0x09, 0x01, 0x00, 0x02, 0x02, 0x04, 0x00, 0x02, 0x05, 0x05, 0x00, 0x03, 0x07, 0x01, 0x01
        /*0010*/ 	.byte	0x02, 0x03, 0x01, 0x00, 0x02, 0x06, 0x01, 0x00, 0x04, 0x0b, 0x08, 0x00, 0x00, 0x00, 0x00, 0x00
        /*0020*/ 	.byte	0x00, 0x00, 0x00, 0x00


//--------------------- .nv.info._ZN7cutlass13device_kernelINS_4gemm6kernel13GemmUniversalIN4cute5tupleIJiiiiEEENS1_10collective13CollectiveMmaINS1_37MainloopSm90TmaGmmaWarpSpecializedFP8ILi5ENS5_IJNS4_1CILi1EEESB_SB_EEENS1_35KernelTmaWarpSpecializedCooperativeEEENS5_IJNSA_ILi128EEENSA_ILi64EEENSA_ILi32EEEEEENS_12float_e5m2_tENS5_IJlSB_lEEESJ_SK_NS4_8TiledMMAINS4_8MMA_AtomIJNS4_4SM904GMMA30MMA_64x64x32_F32E5M2E5M2_SS_TNILNSO_7ScaleInE1ELSQ_1EEEEEENS4_6LayoutINS5_IJNSA_ILi2EEESB_SB_EEENS5_IJSB_NSA_ILi0EEESW_EEEEENS5_IJNS4_10UnderscoreESZ_SZ_EEEEENS4_13SM90_TMA_LOADENS4_14ComposedLayoutINS4_7SwizzleILi1ELi4ELi3EEENS4_18smem_ptr_flag_bitsILi8EEENST_INS5_IJNSA_ILi8EEESH_EEENS5_IJSH_SB_EEEEEEEvNS4_8identityES12_S1C_vS1D_EENS_8epilogue10collective6detail29Sm90TmaWarpSpecializedAdapterINS1G_15DefaultEpilogueISJ_SK_SK_NS1F_6thread17LinearCombinationISJ_Li1EffLNS1K_9ScaleType4KindE0ELNS_15FloatRoundStyleE2ESJ_EENS1_15EpilogueDefaultEEEEEvvEEEEvNT_6ParamsE --------------------------
	.section	.nv.info._ZN7cutlass13device_kernelINS_4gemm6kernel13GemmUniversalIN4cute5tupleIJiiiiEEENS1_10collective13CollectiveMmaINS1_37MainloopSm90TmaGmmaWarpSpecializedFP8ILi5ENS5_IJNS4_1CILi1EEESB_SB_EEENS1_35KernelTmaWarpSpecializedCooperativeEEENS5_IJNSA_ILi128EEENSA_ILi64EEENSA_ILi32EEEEEENS_12float_e5m2_tENS5_IJlSB_lEEESJ_SK_NS4_8TiledMMAINS4_8MMA_AtomIJNS4_4SM904GMMA30MMA_64x64x32_F32E5M2E5M2_SS_TNILNSO_7ScaleInE1ELSQ_1EEEEEENS4_6LayoutINS5_IJNSA_ILi2EEESB_SB_EEENS5_IJSB_NSA_ILi0EEESW_EEEEENS5_IJNS4_10UnderscoreESZ_SZ_EEEEENS4_13SM90_TMA_LOADENS4_14ComposedLayoutINS4_7SwizzleILi1ELi4ELi3EEENS4_18smem_ptr_flag_bitsILi8EEENST_INS5_IJNSA_ILi8EEESH_EEENS5_IJSH_SB_EEEEEEEvNS4_8identityES12_S1C_vS1D_EENS_8epilogue10collective6detail29Sm90TmaWarpSpecializedAdapterINS1G_15DefaultEpilogueISJ_SK_SK_NS1F_6thread17LinearCombinationISJ_Li1EffLNS1K_9ScaleType4KindE0ELNS_15FloatRoundStyleE2ESJ_EENS1_15EpilogueDefaultEEEEEvvEEEEvNT_6ParamsE,"",@"SHT_CUDA_INFO"
	.sectionflags	@""
	.align	4


	//----- nvinfo : EIATTR_CUDA_API_VERSION
	.align		4
        /*0000*/ 	.byte	0x04, 0x37
        /*0002*/ 	.short	(.L_18 - .L_17)
.L_17:
        /*0004*/ 	.word	0x00000082


	//----- nvinfo : EIATTR_KPARAM_INFO
	.align		4
.L_18:
        /*0008*/ 	.byte	0x04, 0x17
        /*000a*/ 	.short	(.L_20 - .L_19)
.L_19:
        /*000c*/ 	.word	0x00000000
        /*0010*/ 	.short	0x0000
        /*0012*/ 	.short	0x0070
        /*0014*/ 	.byte	0x00, 0xf0, 0x01, 0x10


	//----- nvinfo : EIATTR_SPARSE_MMA_MASK
	.align		4
.L_20:
        /*0018*/ 	.byte	0x03, 0x50
        /*001a*/ 	.short	0x0000


	//----- nvinfo : EIATTR_MAXREG_COUNT
	.align		4
        /*001c*/ 	.byte	0x03, 0x1b
        /*001e*/ 	.short	0x00a8


	//----- nvinfo : EIATTR_NUM_BARRIERS
	.align		4
        /*0020*/ 	.byte	0x02, 0x4c
        /*0022*/ 	.byte	0x01
	.zero		1


	//----- nvinfo : EIATTR_MERCURY_ISA_VERSION
	.align		4
        /*0024*/ 	.byte	0x03, 0x5f
        /*0026*/ 	.short	0x0101


	//----- nvinfo : EIATTR_INT_WARP_WIDE_INSTR_OFFSETS
	.align		4
        /*0028*/ 	.byte	0x04, 0x31
        /*002a*/ 	.short	(.L_22 - .L_21)


	//   ....[0]....
.L_21:
        /*002c*/ 	.word	0x000003c0


	//   ....[1]....
        /*0030*/ 	.word	0x000003d0


	//   ....[2]....
        /*0034*/ 	.word	0x000004e0


	//----- nvinfo : EIATTR_COOP_GROUP_MASK_REGIDS
	.align		4
.L_22:
        /*0038*/ 	.byte	0x04, 0x29
        /*003a*/ 	.short	(.L_24 - .L_23)


	//   ....[0]....
.L_23:
        /*003c*/ 	.word	0xffffffff


	//   ....[1]....
        /*0040*/ 	.word	0xffffffff


	//   ....[2]....
        /*0044*/ 	.word	0xffffffff


	//   ....[3]....
        /*0048*/ 	.word	0xffffffff


	//   ....[4]....
        /*004c*/ 	.word	0xffffffff


	//----- nvinfo : EIATTR_COOP_GROUP_INSTR_OFFSETS
	.align		4
.L_24:
        /*0050*/ 	.byte	0x04, 0x28
        /*0052*/ 	.short	(.L_26 - .L_25)


	//   ....[0]....
.L_25:
        /*0054*/ 	.word	0x00000060


	//   ....[1]....
        /*0058*/ 	.word	0x00000070


	//   ....[2]....
        /*005c*/ 	.word	0x00000130


	//   ....[3]....
        /*0060*/ 	.word	0x000002e0


	//   ....[4]....
        /*0064*/ 	.word	0x00001000


	//----- nvinfo : EIATTR_REG_RECONFIG
	.align		4
.L_26:
        /*0068*/ 	.byte	0x01, 0x54
	.zero		2


	//----- nvinfo : EIATTR_MBARRIER_INSTR_OFFSETS
	.align		4
        /*006c*/ 	.byte	0x04, 0x39
        /*006e*/ 	.short	(.L_28 - .L_27)


	//   ....[0]....
.L_27:
        /*0070*/ 	.word	0x00000230
        /*0074*/ 	.word	0x000000ff
        /*0078*/ 	.word	0x00000000
        /*007c*/ 	.short	0x0100
        /*007e*/ 	.byte	0x08
	.zero		1


	//   ....[1]....
        /*0080*/ 	.word	0x00000240
        /*0084*/ 	.word	0x000000ff
        /*0088*/ 	.word	0x00000028
        /*008c*/ 	.short	0x0100
        /*008e*/ 	.byte	0x08
	.zero		1


	//   ....[2]....
        /*0090*/ 	.word	0x00000250
        /*0094*/ 	.word	0x000000ff
        /*0098*/ 	.word	0x00000008
        /*009c*/ 	.short	0x0100
        /*009e*/ 	.byte	0x08
	.zero		1


	//   ....[3]....
        /*00a0*/ 	.word	0x00000260
        /*00a4*/ 	.word	0x000000ff
        /*00a8*/ 	.word	0x00000030
        /*00ac*/ 	.short	0x0100
        /*00ae*/ 	.byte	0x08
	.zero		1


	//   ....[4]....
        /*00b0*/ 	.word	0x00000270
        /*00b4*/ 	.word	0x000000ff
        /*00b8*/ 	.word	0x00000010
        /*00bc*/ 	.short	0x0100
        /*00be*/ 	.byte	0x08
	.zero		1


	//   ....[5]....
        /*00c0*/ 	.word	0x00000280
        /*00c4*/ 	.word	0x000000ff
        /*00c8*/ 	.word	0x00000038
        /*00cc*/ 	.short	0x0100
        /*00ce*/ 	.byte	0x08
	.zero		1


	//   ....[6]....
        /*00d0*/ 	.word	0x00000290
        /*00d4*/ 	.word	0x000000ff
        /*00d8*/ 	.word	0x00000018
        /*00dc*/ 	.short	0x0100
        /*00de*/ 	.byte	0x08
	.zero		1


	//   ....[7]....
        /*00e0*/ 	.word	0x000002a0
        /*00e4*/ 	.word	0x000000ff
        /*00e8*/ 	.word	0x00000040
        /*00ec*/ 	.short	0x0100
        /*00ee*/ 	.byte	0x08
	.zero		1


	//   ....[8]....
        /*00f0*/ 	.word	0x000002b0
        /*00f4*/ 	.word	0x000000ff
        /*00f8*/ 	.word	0x00000020
        /*00fc*/ 	.short	0x0100
        /*00fe*/ 	.byte	0x08
	.zero		1


	//   ....[9]....
        /*0100*/ 	.word	0x000002c0
        /*0104*/ 	.word	0x000000ff
        /*0108*/ 	.word	0x00000048
        /*010c*/ 	.short	0x0100
        /*010e*/ 	.byte	0x08
	.zero		1


	//   ....[10]....
        /*0110*/ 	.word	0x00000550
        /*0114*/ 	.word	0x000000ff
        /*0118*/ 	.word	0x00000060
        /*011c*/ 	.short	0x0100
        /*011e*/ 	.byte	0x06
	.zero		1


	//   ....[11]....
        /*0120*/ 	.word	0x000005b0
        /*0124*/ 	.word	0x000000ff
        /*0128*/ 	.word	0x00000068
        /*012c*/ 	.short	0x0100
        /*012e*/ 	.byte	0x06
	.zero		1


	//   ....[12]....
        /*0130*/ 	.word	0x00001330
        /*0134*/ 	.word	0x000000ff
        /*0138*/ 	.word	0x00000000
        /*013c*/ 	.short	0x010a
        /*013e*/ 	.byte	0x06
	.zero		1


	//   ....[13]....
        /*0140*/ 	.word	0x00001370
        /*0144*/ 	.word	0x000000ff
        /*0148*/ 	.word	0x00000000
        /*014c*/ 	.short	0x010a
        /*014e*/ 	.byte	0x06
	.zero		1


	//   ....[14]....
        /*0150*/ 	.word	0x00001950
        /*0154*/ 	.word	0x000000ff
        /*0158*/ 	.word	0x00000000
        /*015c*/ 	.short	0x010a
        /*015e*/ 	.byte	0x0c
	.zero		1


	//   ....[15]....
        /*0160*/ 	.word	0x00001990
        /*0164*/ 	.word	0x000000ff
        /*0168*/ 	.word	0x00000000
        /*016c*/ 	.short	0x010a
        /*016e*/ 	.byte	0x0c
	.zero		1


	//   ....[16]....
        /*0170*/ 	.word	0x00001d70
        /*0174*/ 	.word	0x000000ff
        /*0178*/ 	.word	0x00000000
        /*017c*/ 	.short	0x0101
        /*017e*/ 	.byte	0x08
	.zero		1


	//   ....[17]....
        /*0180*/ 	.word	0x000021c0
        /*0184*/ 	.word	0x000000ff
        /*0188*/ 	.word	0x00000000
        /*018c*/ 	.short	0x0101
        /*018e*/ 	.byte	0x08
	.zero		1


	//   ....[18]....
        /*0190*/ 	.word	0x00005b60
        /*0194*/ 	.word	0x00000012
        /*0198*/ 	.word	0x00000028
        /*019c*/ 	.short	0x010a
        /*019e*/ 	.byte	0x3f
	.zero		1


	//   ....[19]....
        /*01a0*/ 	.word	0x00005ef0
        /*01a4*/ 	.word	0x00000007
        /*01a8*/ 	.word	0x00000068
        /*01ac*/ 	.short	0x0101
        /*01ae*/ 	.byte	0x3f
	.zero		1


	//   ....[20]....
        /*01b0*/ 	.word	0x00006630
        /*01b4*/ 	.word	0x00000005
        /*01b8*/ 	.word	0x00000000
        /*01bc*/ 	.short	0x010a
        /*01be*/ 	.byte	0x3f
	.zero		1


	//   ....[21]....
        /*01c0*/ 	.word	0x000066b0
        /*01c4*/ 	.word	0x00000007
        /*01c8*/ 	.word	0x00000000
        /*01cc*/ 	.short	0x010a
        /*01ce*/ 	.byte	0x3f
	.zero		1


	//   ....[22]....
        /*01d0*/ 	.word	0x00006740
        /*01d4*/ 	.word	0x00000008
        /*01d8*/ 	.word	0x00000000
        /*01dc*/ 	.short	0x010a
        /*01de*/ 	.byte	0x3f
	.zero		1


	//   ....[23]....
        /*01e0*/ 	.word	0x000067d0
        /*01e4*/ 	.word	0x0000000b
        /*01e8*/ 	.word	0x00000000
        /*01ec*/ 	.short	0x010a
        /*01ee*/ 	.byte	0x3f
	.zero		1


	//   ....[24]....
        /*01f0*/ 	.word	0x00006860
        /*01f4*/ 	.word	0x00000003
        /*01f8*/ 	.word	0x00000000
        /*01fc*/ 	.short	0x010a
        /*01fe*/ 	.byte	0x3f
	.zero		1


	//   ....[25]....
        /*0200*/ 	.word	0x000068d0
        /*0204*/ 	.word	0x00000007
        /*0208*/ 	.word	0x00000000
        /*020c*/ 	.short	0x010a
        /*020e*/ 	.byte	0x3f
	.zero		1


	//   ....[26]....
        /*0210*/ 	.word	0x00006930
        /*0214*/ 	.word	0x00000008
        /*0218*/ 	.word	0x00000000
        /*021c*/ 	.short	0x010a
        /*021e*/ 	.byte	0x3f
	.zero		1


	//   ....[27]....
        /*0220*/ 	.word	0x00006a00
        /*0224*/ 	.word	0x00000012
        /*0228*/ 	.word	0x00000028
        /*022c*/ 	.short	0x010a
        /*022e*/ 	.byte	0x3f
	.zero		1


	//   ....[28]....
        /*0230*/ 	.word	0x00006ae0
        /*0234*/ 	.word	0x00000005
        /*0238*/ 	.word	0x00000000
        /*023c*/ 	.short	0x010a
        /*023e*/ 	.byte	0x3f
	.zero		1


	//   ....[29]....
        /*0240*/ 	.word	0x00006b30
        /*0244*/ 	.word	0x00000007
        /*0248*/ 	.word	0x00000000
        /*024c*/ 	.short	0x010a
        /*024e*/ 	.byte	0x3f
	.zero		1


	//   ....[30]....
        /*0250*/ 	.word	0x00006b80
        /*0254*/ 	.word	0x00000008
        /*0258*/ 	.word	0x00000000
        /*025c*/ 	.short	0x010a
        /*025e*/ 	.byte	0x3f
	.zero		1


	//   ....[31]....
        /*0260*/ 	.word	0x00006bd0
        /*0264*/ 	.word	0x0000000b
        /*0268*/ 	.word	0x00000000
        /*026c*/ 	.short	0x010a
        /*026e*/ 	.byte	0x3f
	.zero		1


	//----- nvinfo : EIATTR_NUM_MBARRIERS
	.align		4
.L_28:
        /*0270*/ 	.byte	0x03, 0x38
        /*0272*/ 	.short	0x000c


	//----- nvinfo : EIATTR_EXIT_INSTR_OFFSETS
	.align		4
        /*0274*/ 	.byte	0x04, 0x1c
        /*0276*/ 	.short	(.L_30 - .L_29)


	//   ....[0]....
.L_29:
        /*0278*/ 	.word	0x00000600


	//   ....[1]....
        /*027c*/ 	.word	0x00000ed0


	//   ....[2]....
        /*0280*/ 	.word	0x000051c0


	//   ....[3]....
        /*0284*/ 	.word	0x00005800


	//   ....[4]....
        /*0288*/ 	.word	0x000068b0


	//----- nvinfo : EIATTR_MAX_THREADS
	.align		4
.L_30:
        /*028c*/ 	.byte	0x04, 0x05
        /*028e*/ 	.short	(.L_32 - .L_31)
.L_31:
        /*0290*/ 	.word	0x00000180
        /*0294*/ 	.word	0x00000001
        /*0298*/ 	.word	0x00000001


	//----- nvinfo : EIATTR_CRS_STACK_SIZE
	.align		4
.L_32:
        /*029c*/ 	.byte	0x04, 0x1e
        /*029e*/ 	.short	(.L_34 - .L_33)
.L_33:
        /*02a0*/ 	.word	0x00000000


	//----- nvinfo : EIATTR_CBANK_PARAM_SIZE
	.align		4
.L_34:
        /*02a4*/ 	.byte	0x03, 0x19
        /*02a6*/ 	.short	0x0470


	//----- nvinfo : EIATTR_PARAM_CBANK
	.align		4
        /*02a8*/ 	.byte	0x04, 0x0a
        /*02aa*/ 	.short	(.L_36 - .L_35)
	.align		4
.L_35:
        /*02ac*/ 	.word	index@(.nv.constant0._ZN7cutlass13device_kernelINS_4gemm6kernel13GemmUniversalIN4cute5tupleIJiiiiEEENS1_10collective13CollectiveMmaINS1_37MainloopSm90TmaGmmaWarpSpecializedFP8ILi5ENS5_IJNS4_1CILi1EEESB_SB_EEENS1_35KernelTmaWarpSpecializedCooperativeEEENS5_IJNSA_ILi128EEENSA_ILi64EEENSA_ILi32EEEEEENS_12float_e5m2_tENS5_IJlSB_lEEESJ_SK_NS4_8TiledMMAINS4_8MMA_AtomIJNS4_4SM904GMMA30MMA_64x64x32_F32E5M2E5M2_SS_TNILNSO_7ScaleInE1ELSQ_1EEEEEENS4_6LayoutINS5_IJNSA_ILi2EEESB_SB_EEENS5_IJSB_NSA_ILi0EEESW_EEEEENS5_IJNS4_10UnderscoreESZ_SZ_EEEEENS4_13SM90_TMA_LOADENS4_14ComposedLayoutINS4_7SwizzleILi1ELi4ELi3EEENS4_18smem_ptr_flag_bitsILi8EEENST_INS5_IJNSA_ILi8EEESH_EEENS5_IJSH_SB_EEEEEEEvNS4_8identityES12_S1C_vS1D_EENS_8epilogue10collective6detail29Sm90TmaWarpSpecializedAdapterINS1G_15DefaultEpilogueISJ_SK_SK_NS1F_6thread17LinearCombinationISJ_Li1EffLNS1K_9ScaleType4KindE0ELNS_15FloatRoundStyleE2ESJ_EENS1_15EpilogueDefaultEEEEEvvEEEEvNT_6ParamsE)
        /*02b0*/ 	.short	0x0210
        /*02b2*/ 	.short	0x0470


	//----- nvinfo : EIATTR_SW_WAR
	.align		4
.L_36:
        /*02b4*/ 	.byte	0x04, 0x36
        /*02b6*/ 	.short	(.L_38 - .L_37)
.L_37:
        /*02b8*/ 	.word	0x00000008
.L_38:


//--------------------- .nv.callgraph             --------------------------
	.section	.nv.callgraph,"",@"SHT_CUDA_CALLGRAPH"
	.align	4
	.sectionentsize	8
	.align		4
        /*0000*/ 	.word	0x00000000
	.align		4
        /*0004*/ 	.word	0xffffffff
	.align		4
        /*0008*/ 	.word	0x00000000
	.align		4
        /*000c*/ 	.word	0xfffffffe
	.align		4
        /*0010*/ 	.word	0x00000000
	.align		4
        /*0014*/ 	.word	0xfffffffd
	.align		4
        /*0018*/ 	.word	0x00000000
	.align		4
        /*001c*/ 	.word	0xfffffffc


//--------------------- .nv.constant4             --------------------------
	.section	.nv.constant4,"a",@progbits
	.align	8
	.align		8
.nv.constant4:
        /*0000*/ 	.dword	_ZN40_INTERNAL_2f65b614_4_k_cu_1ece89a1_256344cuda3std3__45__cpo5beginE
	.align		8
        /*0008*/ 	.dword	_ZN40_INTERNAL_2f65b614_4_k_cu_1ece89a1_256344cuda3std3__45__cpo3endE
	.align		8
        /*0010*/ 	.dword	_ZN40_INTERNAL_2f65b614_4_k_cu_1ece89a1_256344cuda3std3__45__cpo6cbeginE
	.align		8
        /*0018*/ 	.dword	_ZN40_INTERNAL_2f65b614_4_k_cu_1ece89a1_256344cuda3std3__45__cpo4cendE
	.align		8
        /*0020*/ 	.dword	_ZN40_INTERNAL_2f65b614_4_k_cu_1ece89a1_256344cuda3std3__442_GLOBAL__N__2f65b614_4_k_cu_1ece89a1_256346ignoreE
	.align		8
        /*0028*/ 	.dword	_ZN40_INTERNAL_2f65b614_4_k_cu_1ece89a1_256344cuda3std3__419piecewise_constructE
	.align		8
        /*0030*/ 	.dword	_ZN40_INTERNAL_2f65b614_4_k_cu_1ece89a1_256344cuda3std3__48in_placeE
	.align		8
        /*0038*/ 	.dword	_ZN40_INTERNAL_2f65b614_4_k_cu_1ece89a1_256344cuda3std6ranges3__45__cpo4swapE
	.align		8
        /*0040*/ 	.dword	_ZN40_INTERNAL_2f65b614_4_k_cu_1ece89a1_256344cuda3std6ranges3__45__cpo9iter_moveE
	.align		8
        /*0048*/ 	.dword	_ZN40_INTERNAL_2f65b614_4_k_cu_1ece89a1_256344cute7productE
	.align		8
        /*0050*/ 	.dword	_ZN40_INTERNAL_2f65b614_4_k_cu_1ece89a1_256344cute1_E


//--------------------- .text._ZN7cutlass13device_kernelINS_4gemm6kernel13GemmUniversalIN4cute5tupleIJiiiiEEENS1_10collective13CollectiveMmaINS1_37MainloopSm90TmaGmmaWarpSpecializedFP8ILi5ENS5_IJNS4_1CILi1EEESB_SB_EEENS1_35KernelTmaWarpSpecializedCooperativeEEENS5_IJNSA_ILi128EEENSA_ILi64EEENSA_ILi32EEEEEENS_12float_e5m2_tENS5_IJlSB_lEEESJ_SK_NS4_8TiledMMAINS4_8MMA_AtomIJNS4_4SM904GMMA30MMA_64x64x32_F32E5M2E5M2_SS_TNILNSO_7ScaleInE1ELSQ_1EEEEEENS4_6LayoutINS5_IJNSA_ILi2EEESB_SB_EEENS5_IJSB_NSA_ILi0EEESW_EEEEENS5_IJNS4_10UnderscoreESZ_SZ_EEEEENS4_13SM90_TMA_LOADENS4_14ComposedLayoutINS4_7SwizzleILi1ELi4ELi3EEENS4_18smem_ptr_flag_bitsILi8EEENST_INS5_IJNSA_ILi8EEESH_EEENS5_IJSH_SB_EEEEEEEvNS4_8identityES12_S1C_vS1D_EENS_8epilogue10collective6detail29Sm90TmaWarpSpecializedAdapterINS1G_15DefaultEpilogueISJ_SK_SK_NS1F_6thread17LinearCombinationISJ_Li1EffLNS1K_9ScaleType4KindE0ELNS_15FloatRoundStyleE2ESJ_EENS1_15EpilogueDefaultEEEEEvvEEEEvNT_6ParamsE --------------------------
	.section	.text._ZN7cutlass13device_kernelINS_4gemm6kernel13GemmUniversalIN4cute5tupleIJiiiiEEENS1_10collective13CollectiveMmaINS1_37MainloopSm90TmaGmmaWarpSpecializedFP8ILi5ENS5_IJNS4_1CILi1EEESB_SB_EEENS1_35KernelTmaWarpSpecializedCooperativeEEENS5_IJNSA_ILi128EEENSA_ILi64EEENSA_ILi32EEEEEENS_12float_e5m2_tENS5_IJlSB_lEEESJ_SK_NS4_8TiledMMAINS4_8MMA_AtomIJNS4_4SM904GMMA30MMA_64x64x32_F32E5M2E5M2_SS_TNILNSO_7ScaleInE1ELSQ_1EEEEEENS4_6LayoutINS5_IJNSA_ILi2EEESB_SB_EEENS5_IJSB_NSA_ILi0EEESW_EEEEENS5_IJNS4_10UnderscoreESZ_SZ_EEEEENS4_13SM90_TMA_LOADENS4_14ComposedLayoutINS4_7SwizzleILi1ELi4ELi3EEENS4_18smem_ptr_flag_bitsILi8EEENST_INS5_IJNSA_ILi8EEESH_EEENS5_IJSH_SB_EEEEEEEvNS4_8identityES12_S1C_vS1D_EENS_8epilogue10collective6detail29Sm90TmaWarpSpecializedAdapterINS1G_15DefaultEpilogueISJ_SK_SK_NS1F_6thread17LinearCombinationISJ_Li1EffLNS1K_9ScaleType4KindE0ELNS_15FloatRoundStyleE2ESJ_EENS1_15EpilogueDefaultEEEEEvvEEEEvNT_6ParamsE,"ax",@progbits
	.align	128
.text._ZN7cutlass13device_kernelINS_4gemm6kernel13GemmUniversalIN4cute5tupleIJiiiiEEENS1_10collective13CollectiveMmaINS1_37MainloopSm90TmaGmmaWarpSpecializedFP8ILi5ENS5_IJNS4_1CILi1EEESB_SB_EEENS1_35KernelTmaWarpSpecializedCooperativeEEENS5_IJNSA_ILi128EEENSA_ILi64EEENSA_ILi32EEEEEENS_12float_e5m2_tENS5_IJlSB_lEEESJ_SK_NS4_8TiledMMAINS4_8MMA_AtomIJNS4_4SM904GMMA30MMA_64x64x32_F32E5M2E5M2_SS_TNILNSO_7ScaleInE1ELSQ_1EEEEEENS4_6LayoutINS5_IJNSA_ILi2EEESB_SB_EEENS5_IJSB_NSA_ILi0EEESW_EEEEENS5_IJNS4_10UnderscoreESZ_SZ_EEEEENS4_13SM90_TMA_LOADENS4_14ComposedLayoutINS4_7SwizzleILi1ELi4ELi3EEENS4_18smem_ptr_flag_bitsILi8EEENST_INS5_IJNSA_ILi8EEESH_EEENS5_IJSH_SB_EEEEEEEvNS4_8identityES12_S1C_vS1D_EENS_8epilogue10collective6detail29Sm90TmaWarpSpecializedAdapterINS1G_15DefaultEpilogueISJ_SK_SK_NS1F_6thread17LinearCombinationISJ_Li1EffLNS1K_9ScaleType4KindE0ELNS_15FloatRoundStyleE2ESJ_EENS1_15EpilogueDefaultEEEEEvvEEEEvNT_6ParamsE:
        .type           _ZN7cutlass13device_kernelINS_4gemm6kernel13GemmUniversalIN4cute5tupleIJiiiiEEENS1_10collective13CollectiveMmaINS1_37MainloopSm90TmaGmmaWarpSpecializedFP8ILi5ENS5_IJNS4_1CILi1EEESB_SB_EEENS1_35KernelTmaWarpSpecializedCooperativeEEENS5_IJNSA_ILi128EEENSA_ILi64EEENSA_ILi32EEEEEENS_12float_e5m2_tENS5_IJlSB_lEEESJ_SK_NS4_8TiledMMAINS4_8MMA_AtomIJNS4_4SM904GMMA30MMA_64x64x32_F32E5M2E5M2_SS_TNILNSO_7ScaleInE1ELSQ_1EEEEEENS4_6LayoutINS5_IJNSA_ILi2EEESB_SB_EEENS5_IJSB_NSA_ILi0EEESW_EEEEENS5_IJNS4_10UnderscoreESZ_SZ_EEEEENS4_13SM90_TMA_LOADENS4_14ComposedLayoutINS4_7SwizzleILi1ELi4ELi3EEENS4_18smem_ptr_flag_bitsILi8EEENST_INS5_IJNSA_ILi8EEESH_EEENS5_IJSH_SB_EEEEEEEvNS4_8identityES12_S1C_vS1D_EENS_8epilogue10collective6detail29Sm90TmaWarpSpecializedAdapterINS1G_15DefaultEpilogueISJ_SK_SK_NS1F_6thread17LinearCombinationISJ_Li1EffLNS1K_9ScaleType4KindE0ELNS_15FloatRoundStyleE2ESJ_EENS1_15EpilogueDefaultEEEEEvvEEEEvNT_6ParamsE,@function
        .size           _ZN7cutlass13device_kernelINS_4gemm6kernel13GemmUniversalIN4cute5tupleIJiiiiEEENS1_10collective13CollectiveMmaINS1_37MainloopSm90TmaGmmaWarpSpecializedFP8ILi5ENS5_IJNS4_1CILi1EEESB_SB_EEENS1_35KernelTmaWarpSpecializedCooperativeEEENS5_IJNSA_ILi128EEENSA_ILi64EEENSA_ILi32EEEEEENS_12float_e5m2_tENS5_IJlSB_lEEESJ_SK_NS4_8TiledMMAINS4_8MMA_AtomIJNS4_4SM904GMMA30MMA_64x64x32_F32E5M2E5M2_SS_TNILNSO_7ScaleInE1ELSQ_1EEEEEENS4_6LayoutINS5_IJNSA_ILi2EEESB_SB_EEENS5_IJSB_NSA_ILi0EEESW_EEEEENS5_IJNS4_10UnderscoreESZ_SZ_EEEEENS4_13SM90_TMA_LOADENS4_14ComposedLayoutINS4_7SwizzleILi1ELi4ELi3EEENS4_18smem_ptr_flag_bitsILi8EEENST_INS5_IJNSA_ILi8EEESH_EEENS5_IJSH_SB_EEEEEEEvNS4_8identityES12_S1C_vS1D_EENS_8epilogue10collective6detail29Sm90TmaWarpSpecializedAdapterINS1G_15DefaultEpilogueISJ_SK_SK_NS1F_6thread17LinearCombinationISJ_Li1EffLNS1K_9ScaleType4KindE0ELNS_15FloatRoundStyleE2ESJ_EENS1_15EpilogueDefaultEEEEEvvEEEEvNT_6ParamsE,(.L_x_139 - _ZN7cutlass13device_kernelINS_4gemm6kernel13GemmUniversalIN4cute5tupleIJiiiiEEENS1_10collective13CollectiveMmaINS1_37MainloopSm90TmaGmmaWarpSpecializedFP8ILi5ENS5_IJNS4_1CILi1EEESB_SB_EEENS1_35KernelTmaWarpSpecializedCooperativeEEENS5_IJNSA_ILi128EEENSA_ILi64EEENSA_ILi32EEEEEENS_12float_e5m2_tENS5_IJlSB_lEEESJ_SK_NS4_8TiledMMAINS4_8MMA_AtomIJNS4_4SM904GMMA30MMA_64x64x32_F32E5M2E5M2_SS_TNILNSO_7ScaleInE1ELSQ_1EEEEEENS4_6LayoutINS5_IJNSA_ILi2EEESB_SB_EEENS5_IJSB_NSA_ILi0EEESW_EEEEENS5_IJNS4_10UnderscoreESZ_SZ_EEEEENS4_13SM90_TMA_LOADENS4_14ComposedLayoutINS4_7SwizzleILi1ELi4ELi3EEENS4_18smem_ptr_flag_bitsILi8EEENST_INS5_IJNSA_ILi8EEESH_EEENS5_IJSH_SB_EEEEEEEvNS4_8identityES12_S1C_vS1D_EENS_8epilogue10collective6detail29Sm90TmaWarpSpecializedAdapterINS1G_15DefaultEpilogueISJ_SK_SK_NS1F_6thread17LinearCombinationISJ_Li1EffLNS1K_9ScaleType4KindE0ELNS_15FloatRoundStyleE2ESJ_EENS1_15EpilogueDefaultEEEEEvvEEEEvNT_6ParamsE)
        .other          _ZN7cutlass13device_kernelINS_4gemm6kernel13GemmUniversalIN4cute5tupleIJiiiiEEENS1_10collective13CollectiveMmaINS1_37MainloopSm90TmaGmmaWarpSpecializedFP8ILi5ENS5_IJNS4_1CILi1EEESB_SB_EEENS1_35KernelTmaWarpSpecializedCooperativeEEENS5_IJNSA_ILi128EEENSA_ILi64EEENSA_ILi32EEEEEENS_12float_e5m2_tENS5_IJlSB_lEEESJ_SK_NS4_8TiledMMAINS4_8MMA_AtomIJNS4_4SM904GMMA30MMA_64x64x32_F32E5M2E5M2_SS_TNILNSO_7ScaleInE1ELSQ_1EEEEEENS4_6LayoutINS5_IJNSA_ILi2EEESB_SB_EEENS5_IJSB_NSA_ILi0EEESW_EEEEENS5_IJNS4_10UnderscoreESZ_SZ_EEEEENS4_13SM90_TMA_LOADENS4_14ComposedLayoutINS4_7SwizzleILi1ELi4ELi3EEENS4_18smem_ptr_flag_bitsILi8EEENST_INS5_IJNSA_ILi8EEESH_EEENS5_IJSH_SB_EEEEEEEvNS4_8identityES12_S1C_vS1D_EENS_8epilogue10collective6detail29Sm90TmaWarpSpecializedAdapterINS1G_15DefaultEpilogueISJ_SK_SK_NS1F_6thread17LinearCombinationISJ_Li1EffLNS1K_9ScaleType4KindE0ELNS_15FloatRoundStyleE2ESJ_EENS1_15EpilogueDefaultEEEEEvvEEEEvNT_6ParamsE,@"STO_CUDA_ENTRY STV_DEFAULT"
_ZN7cutlass13device_kernelINS_4gemm6kernel13GemmUniversalIN4cute5tupleIJiiiiEEENS1_10collective13CollectiveMmaINS1_37MainloopSm90TmaGmmaWarpSpecializedFP8ILi5ENS5_IJNS4_1CILi1EEESB_SB_EEENS1_35KernelTmaWarpSpecializedCooperativeEEENS5_IJNSA_ILi128EEENSA_ILi64EEENSA_ILi32EEEEEENS_12float_e5m2_tENS5_IJlSB_lEEESJ_SK_NS4_8TiledMMAINS4_8MMA_AtomIJNS4_4SM904GMMA30MMA_64x64x32_F32E5M2E5M2_SS_TNILNSO_7ScaleInE1ELSQ_1EEEEEENS4_6LayoutINS5_IJNSA_ILi2EEESB_SB_EEENS5_IJSB_NSA_ILi0EEESW_EEEEENS5_IJNS4_10UnderscoreESZ_SZ_EEEEENS4_13SM90_TMA_LOADENS4_14ComposedLayoutINS4_7SwizzleILi1ELi4ELi3EEENS4_18smem_ptr_flag_bitsILi8EEENST_INS5_IJNSA_ILi8EEESH_EEENS5_IJSH_SB_EEEEEEEvNS4_8identityES12_S1C_vS1D_EENS_8epilogue10collective6detail29Sm90TmaWarpSpecializedAdapterINS1G_15DefaultEpilogueISJ_SK_SK_NS1F_6thread17LinearCombinationISJ_Li1EffLNS1K_9ScaleType4KindE0ELNS_15FloatRoundStyleE2ESJ_EENS1_15EpilogueDefaultEEEEEvvEEEEvNT_6ParamsE:
[----:B------:R-:W-:Y:S01]  /*0000*/  LDC R1, c[0x0][0x28] ;  /* 0x00000a00ff017b82 */ /* 0x000fe20000000800 */
[----:B------:R-:W0:Y:S01]  /*0010*/  S2R R2, SR_TID.X ;  /* 0x0000000000027919 */ /* 0x000e220000002100 */
[----:B------:R-:W-:Y:S01]  /*0020*/  ELECT P0, URZ, PT ;  /* 0x00000000003f782f */ /* 0x000fe20003800000 */
[----:B------:R-:W-:Y:S01]  /*0030*/  BSSY B0, `(.L_x_0) ;  /* 0x000000f000007945 */ /* 0x000fe20003800000 */
[--C-:B0-----:R-:W-:Y:S02]  /*0040*/  SHF.R.U32.HI R0, RZ, 0x5, R2.reuse ;  /* 0x00000005ff007819 */ /* 0x101fe40000011602 */
[----:B------:R-:W-:-:S03]  /*0050*/  SHF.R.U32.HI R4, RZ, 0x7, R2 ;  /* 0x00000007ff047819 */ /* 0x000fc60000011602 */
[----:B------:R-:W0:Y:S04]  /*0060*/  SHFL.IDX PT, R3, R0, RZ, 0x1f ;  /* 0x00001fff00037589 */ /* 0x000e2800000e0000 */
[----:B------:R1:W2:Y:S01]  /*0070*/  SHFL.IDX PT, R7, R4, RZ, 0x1f ;  /* 0x00001fff04077589 */ /* 0x0002a200000e0000 */
[----:B0-----:R-:W-:-:S13]  /*0080*/  ISETP.NE.OR P0, PT, R3, RZ, !P0 ;  /* 0x000000ff0300720c */ /* 0x001fda0004705670 */
[----:B-12---:R-:W-:Y:S05]  /*0090*/  @P0 BRA `(.L_x_1) ;  /* 0x0000000000200947 */ /* 0x006fea0003800000 */
[----:B------:R-:W-:Y:S02]  /*00a0*/  ULDC.64 UR4, c[0x0][0x198] ;  /* 0x0000660000047ab9 */ /* 0x000fe40000000a00 */
[----:B------:R-:W-:Y:S02]  /*00b0*/  UIADD3 UR6, UP0, UR4, 0xf0, URZ ;  /* 0x000000f004067890 */ /* 0x000fe4000ff1e03f */
[----:B------:R-:W-:Y:S02]  /*00c0*/  UIADD3 UR4, UP1, UR4, 0x1f0, URZ ;  /* 0x000001f004047890 */ /* 0x000fe4000ff3e03f */
[----:B------:R-:W-:Y:S02]  /*00d0*/  UIADD3.X UR7, URZ, UR5, URZ, UP0, !UPT ;  /* 0x000000053f077290 */ /* 0x000fe400087fe43f */
[----:B------:R-:W-:-:S07]  /*00e0*/  UIADD3.X UR5, URZ, UR5, URZ, UP1, !UPT ;  /* 0x000000053f057290 */ /* 0x000fce0008ffe43f */
[----:B------:R0:W-:Y:S02]  /*00f0*/  UTMACCTL.PF [UR6] ;  /* 0x00000000060079b9 */ /* 0x0001e40008040000 */
[----:B------:R0:W-:Y:S02]  /*0100*/  UTMACCTL.PF [UR4] ;  /* 0x00000000040079b9 */ /* 0x0001e40008040000 */
[----:B0-----:R-:W-:Y:S01]  /*0110*/  NOP ;  /* 0x0000000000007918 */ /* 0x001fe20000000000 */
.L_x_1:
[----:B------:R-:W-:Y:S05]  /*0120*/  BSYNC B0 ;  /* 0x0000000000007941 */ /* 0x000fea0003800000 */
.L_x_0:
[----:B------:R-:W0:Y:S02]  /*0130*/  SHFL.IDX PT, R4, R0, RZ, 0x1f ;  /* 0x00001fff00047589 */ /* 0x000e2400000e0000 */
[----:B0-----:R-:W-:-:S13]  /*0140*/  ISETP.NE.AND P0, PT, R4, RZ, PT ;  /* 0x000000ff0400720c */ /* 0x001fda0003f05270 */
[----:B------:R-:W-:Y:S05]  /*0150*/  @P0 BRA `(.L_x_2) ;  /* 0x0000000000600947 */ /* 0x000fea0003800000 */
[----:B------:R-:W0:Y:S01]  /*0160*/  S2UR UR8, SR_CgaCtaId ;  /* 0x00000000000879c3 */ /* 0x000e220000008800 */
[----:B------:R-:W-:Y:S01]  /*0170*/  UMOV UR4, 0x400 ;  /* 0x0000040000047882 */ /* 0x000fe20000000000 */
[----:B------:R-:W-:Y:S01]  /*0180*/  UMOV UR5, 0x1 ;  /* 0x0000000100057882 */ /* 0x000fe20000000000 */
[----:B------:R-:W-:Y:S01]  /*0190*/  UMOV UR6, 0x100 ;  /* 0x0000010000067882 */ /* 0x000fe20000000000 */
[----:B------:R-:W-:Y:S01]  /*01a0*/  ELECT P0, URZ, PT ;  /* 0x00000000003f782f */ /* 0x000fe20003800000 */
[----:B------:R-:W-:-:S04]  /*01b0*/  UIADD3 UR6, -UR6, 0x100000, URZ ;  /* 0x0010000006067890 */ /* 0x000fc8000fffe13f */
[----:B------:R-:W-:Y:S02]  /*01c0*/  USHF.L.U32 UR7, UR6, 0xb, URZ ;  /* 0x0000000b06077899 */ /* 0x000fe4000800063f */
[----:B------:R-:W-:Y:S02]  /*01d0*/  USHF.L.U32 UR6, UR6, 0x1, URZ ;  /* 0x0000000106067899 */ /* 0x000fe4000800063f */
[----:B0-----:R-:W-:Y:S02]  /*01e0*/  ULEA UR8, UR8, UR4, 0x18 ;  /* 0x0000000408087291 */ /* 0x001fe4000f8ec03f */
[----:B------:R-:W-:-:S04]  /*01f0*/  UIADD3 UR4, -UR5, 0x100000, URZ ;  /* 0x0010000005047890 */ /* 0x000fc8000fffe13f */
[----:B------:R-:W-:Y:S02]  /*0200*/  USHF.L.U32 UR5, UR4, 0xb, URZ ;  /* 0x0000000b04057899 */ /* 0x000fe4000800063f */
[----:B------:R-:W-:Y:S01]  /*0210*/  USHF.L.U32 UR4, UR4, 0x1, URZ ;  /* 0x0000000104047899 */ /* 0x000fe2000800063f */
[----:B------:R-:W0:Y:S11]  /*0220*/  FENCE.VIEW.ASYNC.S ;  /* 0x00000000000073c6 */ /* 0x000e360000000000 */
[----:B0-----:R0:W1:Y:S01]  /*0230*/  SYNCS.EXCH.64 URZ, [UR8], UR4 ;  /* 0x00000004083f75b2 */ /* 0x0010620008000100 */
[----:B------:R0:W2:Y:S01]  /*0240*/  SYNCS.EXCH.64 URZ, [UR8+0x28], UR6 ;  /* 0x00002806083f75b2 */ /* 0x0000a20008000100 */
[----:B------:R0:W3:Y:S01]  /*0250*/  SYNCS.EXCH.64 URZ, [UR8+0x8], UR4 ;  /* 0x00000804083f75b2 */ /* 0x0000e20008000100 */
[----:B------:R0:W4:Y:S01]  /*0260*/  SYNCS.EXCH.64 URZ, [UR8+0x30], UR6 ;  /* 0x00003006083f75b2 */ /* 0x0001220008000100 */
[----:B------:R0:W0:Y:S01]  /*0270*/  SYNCS.EXCH.64 URZ, [UR8+0x10], UR4 ;  /* 0x00001004083f75b2 */ /* 0x0000220008000100 */
[----:B------:R0:W0:Y:S01]  /*0280*/  SYNCS.EXCH.64 URZ, [UR8+0x38], UR6 ;  /* 0x00003806083f75b2 */ /* 0x0000220008000100 */
[----:B------:R0:W0:Y:S01]  /*0290*/  SYNCS.EXCH.64 URZ, [UR8+0x18], UR4 ;  /* 0x00001804083f75b2 */ /* 0x0000220008000100 */
[----:B------:R0:W0:Y:S01]  /*02a0*/  SYNCS.EXCH.64 URZ, [UR8+0x40], UR6 ;  /* 0x00004006083f75b2 */ /* 0x0000220008000100 */
[----:B------:R0:W0:Y:S01]  /*02b0*/  SYNCS.EXCH.64 URZ, [UR8+0x20], UR4 ;  /* 0x00002004083f75b2 */ /* 0x0000220008000100 */
[----:B------:R0:W0:Y:S01]  /*02c0*/  SYNCS.EXCH.64 URZ, [UR8+0x48], UR6 ;  /* 0x00004806083f75b2 */ /* 0x0000220008000100 */
[----:B------:R-:W-:Y:S01]  /*02d0*/  NOP ;  /* 0x0000000000007918 */ /* 0x000fe20000000000 */
.L_x_2:
[----:B------:R-:W5:Y:S01]  /*02e0*/  SHFL.IDX PT, R0, R0, RZ, 0x1f ;  /* 0x00001fff00007589 */ /* 0x000f6200000e0000 */
[----:B------:R-:W1:Y:S01]  /*02f0*/  LDC R4, c[0x0][0x65c] ;  /* 0x00019700ff047b82 */ /* 0x000e620000000800 */
[----:B------:R-:W-:Y:S02]  /*0300*/  ELECT P0, URZ, PT ;  /* 0x00000000003f782f */ /* 0x000fe40003800000 */
[----:B------:R-:W-:Y:S01]  /*0310*/  ISETP.NE.AND P2, PT, R7, RZ, PT ;  /* 0x000000ff0700720c */ /* 0x000fe20003f45270 */
[----:B------:R-:W2:Y:S01]  /*0320*/  S2R R8, SR_CTAID.Y ;  /* 0x0000000000087919 */ /* 0x000ea20000002600 */
[----:B0-----:R-:W-:Y:S01]  /*0330*/  UMOV UR4, 0x20 ;  /* 0x0000002000047882 */ /* 0x001fe20000000000 */
[----:B------:R-:W-:Y:S01]  /*0340*/  NOP ;  /* 0x0000000000007918 */ /* 0x000fe20000000000 */
[----:B------:R-:W-:Y:S01]  /*0350*/  NOP ;  /* 0x0000000000007918 */ /* 0x000fe20000000000 */
[----:B------:R-:W0:Y:S01]  /*0360*/  S2R R6, SR_CTAID.X ;  /* 0x0000000000067919 */ /* 0x000e220000002500 */
[----:B-----5:R-:W-:-:S02]  /*0370*/  ISETP.NE.OR P0, PT, R0, RZ, !P0 ;  /* 0x000000ff0000720c */ /* 0x020fc40004705670 */
[----:B-1----:R-:W-:Y:S02]  /*0380*/  ISETP.NE.AND P4, PT, R4, 0x1, PT ;  /* 0x000000010400780c */ /* 0x002fe40003f85270 */
[----:B------:R-:W-:-:S04]  /*0390*/  SHF.R.S32.HI R4, RZ, 0x1f, R3 ;  /* 0x0000001fff047819 */ /* 0x000fc80000011403 */
[----:B------:R-:W-:-:S04]  /*03a0*/  LEA.HI R4, R4, R3, RZ, 0x2 ;  /* 0x0000000304047211 */ /* 0x000fc800078f10ff */
[----:B------:R-:W-:Y:S01]  /*03b0*/  LOP3.LUT R4, R4, 0xfffffffc, RZ, 0xc0, !PT ;  /* 0xfffffffc04047812 */ /* 0x000fe200078ec0ff */
[----:B------:R-:W-:Y:S01]  /*03c0*/  VOTEU.ALL UP0, P0 ;  /* 0x00000000003f7886 */ /* 0x000fe20000000000 */
[----:B------:R-:W-:Y:S01]  /*03d0*/  VOTEU.ALL UP1, P0 ;  /* 0x00000000003f7886 */ /* 0x000fe20000020000 */
[----:B------:R-:W0:Y:S01]  /*03e0*/  @P4 LDC R9, c[0x0][0x10] ;  /* 0x00000400ff094b82 */ /* 0x000e220000000800 */
[----:B------:R-:W-:Y:S02]  /*03f0*/  @P4 IMAD.MOV.U32 R5, RZ, RZ, RZ ;  /* 0x000000ffff054224 */ /* 0x000fe400078e00ff */
[----:B------:R-:W-:Y:S01]  /*0400*/  IMAD.IADD R3, R3, 0x1, -R4 ;  /* 0x0000000103037824 */ /* 0x000fe200078e0a04 */
[----:B------:R-:W-:Y:S01]  /*0410*/  @!UP0 UMOV UR6, 0x400 ;  /* 0x0000040000068882 */ /* 0x000fe20000000000 */
[----:B------:R-:W-:-:S04]  /*0420*/  @!UP0 UIADD3 UR4, -UR4, 0x100000, URZ ;  /* 0x0010000004048890 */ /* 0x000fc8000fffe13f */
[----:B------:R-:W-:Y:S02]  /*0430*/  @!UP0 USHF.L.U32 UR5, UR4, 0xb, URZ ;  /* 0x0000000b04058899 */ /* 0x000fe4000800063f */
[----:B------:R-:W-:Y:S01]  /*0440*/  @!UP0 USHF.L.U32 UR4, UR4, 0x1, URZ ;  /* 0x0000000104048899 */ /* 0x000fe2000800063f */
[----:B--2---:R-:W-:Y:S01]  /*0450*/  @P4 IMAD.MOV.U32 R4, RZ, RZ, R8 ;  /* 0x000000ffff044224 */ /* 0x004fe200078e0008 */
[----:B------:R-:W1:Y:S01]  /*0460*/  @!UP0 S2UR UR7, SR_CgaCtaId ;  /* 0x00000000000789c3 */ /* 0x000e620000008800 */
[----:B------:R-:W-:-:S07]  /*0470*/  @P4 IMAD.MOV.U32 R13, RZ, RZ, RZ ;  /* 0x000000ffff0d4224 */ /* 0x000fce00078e00ff */
[----:B------:R-:W2:Y:S01]  /*0480*/  @!P4 LDC R11, c[0x0][0xc] ;  /* 0x00000300ff0bcb82 */ /* 0x000ea20000000800 */
[----:B0-----:R-:W-:-:S04]  /*0490*/  @P4 IMAD.WIDE.U32 R4, R6, R9, R4 ;  /* 0x0000000906044225 */ /* 0x001fc800078e0004 */
[----:B------:R-:W-:Y:S02]  /*04a0*/  VIADD R9, R7, 0xffffffff ;  /* 0xffffffff07097836 */ /* 0x000fe40000000000 */
[----:B------:R-:W-:Y:S01]  /*04b0*/  @P4 IMAD.MOV.U32 R0, RZ, RZ, R4 ;  /* 0x000000ffff004224 */ /* 0x000fe200078e0004 */
[----:B-1----:R-:W-:Y:S02]  /*04c0*/  @!UP0 ULEA UR6, UR7, UR6, 0x18 ;  /* 0x0000000607068291 */ /* 0x002fe4000f8ec03f */
[----:B------:R-:W-:Y:S01]  /*04d0*/  ISETP.GE.U32.AND P1, PT, R9, 0x2, PT ;  /* 0x000000020900780c */ /* 0x000fe20003f26070 */
[----:B------:R-:W-:Y:S01]  /*04e0*/  VOTEU.ALL UP0, P0 ;  /* 0x00000000003f7886 */ /* 0x000fe20000000000 */
[----:B------:R-:W-:Y:S01]  /*04f0*/  ISETP.NE.AND P0, PT, R3, 0x3, PT ;  /* 0x000000030300780c */ /* 0x000fe20003f05270 */
[----:B------:R-:W-:-:S03]  /*0500*/  @P4 IMAD.IADD R5, R5, 0x1, R13 ;  /* 0x0000000105054824 */ /* 0x000fc600078e020d */
[----:B------:R-:W-:-:S04]  /*0510*/  ISETP.EQ.OR P0, PT, R3, RZ, !P0 ;  /* 0x000000ff0300720c */ /* 0x000fc80004702670 */
[----:B------:R-:W-:Y:S01]  /*0520*/  ISETP.EQ.AND P0, PT, R7, RZ, P0 ;  /* 0x000000ff0700720c */ /* 0x000fe20000702270 */
[----:B------:R-:W-:Y:S01]  /*0530*/  IMAD.MOV.U32 R7, RZ, RZ, RZ ;  /* 0x000000ffff077224 */ /* 0x000fe200078e00ff */
[----:B------:R-:W0:Y:S02]  /*0540*/  FENCE.VIEW.ASYNC.S ;  /* 0x00000000000073c6 */ /* 0x000e240000000000 */
[----:B0-----:R0:W3:Y:S01]  /*0550*/  @!UP0 SYNCS.EXCH.64 URZ, [UR6+0x60], UR4 ;  /* 0x00006004063f85b2 */ /* 0x0010e20008000100 */
[----:B------:R-:W-:Y:S01]  /*0560*/  SEL R4, RZ, 0x1, !P0 ;  /* 0x00000001ff047807 */ /* 0x000fe20004000000 */
[----:B--2---:R-:W-:-:S03]  /*0570*/  @!P4 IMAD.WIDE.U32 R10, R11, R8, R6 ;  /* 0x000000080b0ac225 */ /* 0x004fc600078e0006 */
[----:B------:R-:W-:Y:S01]  /*0580*/  SEL R4, R4, 0x2, P1 ;  /* 0x0000000204047807 */ /* 0x000fe20000800000 */
[----:B------:R-:W-:Y:S02]  /*0590*/  @!P4 IMAD.MOV.U32 R0, RZ, RZ, R10 ;  /* 0x000000ffff00c224 */ /* 0x000fe400078e000a */
[----:B------:R-:W-:Y:S01]  /*05a0*/  @!P4 IMAD.MOV.U32 R5, RZ, RZ, R11 ;  /* 0x000000ffff05c224 */ /* 0x000fe200078e000b */
[----:B------:R0:W3:Y:S01]  /*05b0*/  @!UP1 SYNCS.EXCH.64 URZ, [UR6+0x68], UR4 ;  /* 0x00006804063f95b2 */ /* 0x0000e20008000100 */
[----:B------:R-:W-:Y:S01]  /*05c0*/  NOP ;  /* 0x0000000000007918 */ /* 0x000fe20000000000 */
[----:B---34-:R-:W-:Y:S06]  /*05d0*/  BAR.SYNC.DEFER_BLOCKING 0x0 ;  /* 0x0000000000007b1d */ /* 0x018fec0000010000 */
[----:B------:R-:W-:Y:S05]  /*05e0*/  @!P2 BRA `(.L_x_3) ;  /* 0x0000004800f8a947 */ /* 0x000fea0003800000 */
[----:B------:R-:W-:-:S13]  /*05f0*/  ISETP.GT.U32.AND P0, PT, R9, 0x1, PT ;  /* 0x000000010900780c */ /* 0x000fda0003f04070 */
[----:B0-----:R-:W-:Y:S05]  /*0600*/  @P0 EXIT ;  /* 0x000000000000094d */ /* 0x001fea0003800000 */
[----:B------:R-:W-:Y:S01]  /*0610*/  ULDC.64 UR4, c[0x0][0x650] ;  /* 0x0001940000047ab9 */ /* 0x000fe20000000a00 */
[----:B------:R-:W-:Y:S01]  /*0620*/  PRMT R9, RZ, 0x7610, R9 ;  /* 0x00007610ff097816 */ /* 0x000fe20000000009 */
[----:B------:R-:W-:Y:S01]  /*0630*/  IMAD.MOV.U32 R16, RZ, RZ, -0x1 ;  /* 0xffffffffff107424 */ /* 0x000fe200078e00ff */
[----:B------:R-:W-:Y:S01]  /*0640*/  ISETP.GE.U32.AND P0, PT, R0, UR4, PT ;  /* 0x0000000400007c0c */ /* 0x000fe2000bf06070 */
[----:B------:R-:W-:Y:S02]  /*0650*/  IMAD.MOV.U32 R12, RZ, RZ, -0x1 ;  /* 0xffffffffff0c7424 */ /* 0x000fe400078e00ff */
[----:B------:R-:W-:Y:S01]  /*0660*/  IMAD.MOV.U32 R69, RZ, RZ, -0x1 ;  /* 0xffffffffff457424 */ /* 0x000fe200078e00ff */
[----:B------:R-:W-:-:S13]  /*0670*/  ISETP.GE.U32.AND.EX P0, PT, R5, UR5, PT, P0 ;  /* 0x0000000505007c0c */ /* 0x000fda000bf06100 */
[----:B------:R-:W-:Y:S05]  /*0680*/  @P0 BRA `(.L_x_4) ;  /* 0x0000000400600947 */ /* 0x000fea0003800000 */
[----:B------:R-:W0:Y:S01]  /*0690*/  LDC.64 R16, c[0x0][0x628] ;  /* 0x00018a00ff107b82 */ /* 0x000e220000000a00 */
[----:B------:R-:W-:Y:S02]  /*06a0*/  IMAD.MOV.U32 R10, RZ, RZ, R0 ;  /* 0x000000ffff0a7224 */ /* 0x000fe400078e0000 */
[----:B------:R-:W-:-:S05]  /*06b0*/  IMAD.MOV.U32 R11, RZ, RZ, R5 ;  /* 0x000000ffff0b7224 */ /* 0x000fca00078e0005 */
[----:B------:R-:W1:Y:S08]  /*06c0*/  LDC R18, c[0x0][0x630] ;  /* 0x00018c00ff127b82 */ /* 0x000e700000000800 */
[----:B------:R-:W2:Y:S01]  /*06d0*/  LDC.64 R20, c[0x0][0x620] ;  /* 0x00018800ff147b82 */ /* 0x000ea20000000a00 */
[----:B0-----:R-:W-:-:S04]  /*06e0*/  ISETP.NE.U32.AND P0, PT, R16, RZ, PT ;  /* 0x000000ff1000720c */ /* 0x001fc80003f05070 */
[----:B------:R-:W-:-:S13]  /*06f0*/  ISETP.NE.AND.EX P0, PT, R17, RZ, PT, P0 ;  /* 0x000000ff1100720c */ /* 0x000fda0003f05300 */
[----:B-12---:R-:W-:Y:S05]  /*0700*/  @!P0 BRA `(.L_x_5) ;  /* 0x0000000000288947 */ /* 0x006fea0003800000 */
[----:B------:R-:W0:Y:S02]  /*0710*/  LDC R3, c[0x0][0x634] ;  /* 0x00018d00ff037b82 */ /* 0x000e240000000800 */
[----:B0-----:R-:W-:-:S05]  /*0720*/  IADD3 R3, P0, R0, R3, RZ ;  /* 0x0000000300037210 */ /* 0x001fca0007f1e0ff */
[----:B------:R-:W-:-:S04]  /*0730*/  IMAD.X R9, RZ, RZ, R5, P0 ;  /* 0x000000ffff097224 */ /* 0x000fc800000e0605 */
[----:B------:R-:W-:-:S04]  /*0740*/  IMAD.WIDE.U32 R10, R9, R16, RZ ;  /* 0x00000010090a7225 */ /* 0x000fc800078e00ff */
[----:B------:R-:W-:-:S04]  /*0750*/  IMAD.WIDE.U32 R12, P0, R3, R17, R10 ;  /* 0x00000011030c7225 */ /* 0x000fc8000780000a */
[----:B------:R-:W-:-:S04]  /*0760*/  IMAD.WIDE.U32 R10, R3, R16, RZ ;  /* 0x00000010030a7225 */ /* 0x000fc800078e00ff */
[----:B------:R-:W-:Y:S01]  /*0770*/  IMAD.X R15, RZ, RZ, RZ, P0 ;  /* 0x000000ffff0f7224 */ /* 0x000fe200000e06ff */
[----:B------:R-:W-:Y:S01]  /*0780*/  IADD3 RZ, P0, R11, R12, RZ ;  /* 0x0000000c0bff7210 */ /* 0x000fe20007f1e0ff */
[----:B------:R-:W-:-:S04]  /*0790*/  IMAD.MOV.U32 R14, RZ, RZ, R13 ;  /* 0x000000ffff0e7224 */ /* 0x000fc800078e000d */
[----:B------:R-:W-:-:S08]  /*07a0*/  IMAD.WIDE.U32.X R10, R9, R17, R14, P0 ;  /* 0x00000011090a7225 */ /* 0x000fd000000e040e */
.L_x_5:
[-CC-:B------:R-:W-:Y:S01]  /*07b0*/  SHF.R.U64 R69, R10, R18.reuse, R11.reuse ;  /* 0x000000120a457219 */ /* 0x180fe2000000120b */
[----:B------:R-:W0:Y:S01]  /*07c0*/  LDC.64 R22, c[0x0][0x640] ;  /* 0x00019000ff167b82 */ /* 0x000e220000000a00 */
[----:B------:R-:W-:Y:S01]  /*07d0*/  SHF.R.U32.HI R7, RZ, R18, R11 ;  /* 0x00000012ff077219 */ /* 0x000fe2000001160b */
[----:B------:R-:W-:Y:S01]  /*07e0*/  ULDC UR4, c[0x0][0x150] ;  /* 0x0000540000047ab9 */ /* 0x000fe20000000800 */
[----:B------:R-:W-:Y:S01]  /*07f0*/  IADD3 R9, P0, RZ, -R69, RZ ;  /* 0x80000045ff097210 */ /* 0x000fe20007f1e0ff */
[----:B------:R-:W-:Y:S01]  /*0800*/  IMAD.MOV.U32 R10, RZ, RZ, R0 ;  /* 0x000000ffff0a7224 */ /* 0x000fe200078e0000 */
[----:B------:R-:W-:Y:S01]  /*0810*/  I2FP.F32.U32 R3, R6 ;  /* 0x0000000600037245 */ /* 0x000fe20000201000 */
[----:B------:R-:W-:Y:S02]  /*0820*/  IMAD.MOV.U32 R11, RZ, RZ, R5 ;  /* 0x000000ffff0b7224 */ /* 0x000fe400078e0005 */
[----:B------:R-:W1:Y:S01]  /*0830*/  LDC R14, c[0x0][0x618] ;  /* 0x00018600ff0e7b82 */ /* 0x000e620000000800 */
[----:B------:R-:W-:-:S02]  /*0840*/  IMAD.X R13, RZ, RZ, ~R7, P0 ;  /* 0x000000ffff0d7224 */ /* 0x000fc400000e0e07 */
[----:B------:R-:W-:Y:S01]  /*0850*/  FMUL R3, R3, UR4 ;  /* 0x0000000403037c20 */ /* 0x000fe20008400000 */
[----:B------:R-:W-:Y:S01]  /*0860*/  IMAD.WIDE.U32 R10, R9, R20, R10 ;  /* 0x00000014090a7225 */ /* 0x000fe200078e000a */
[----:B------:R-:W-:-:S03]  /*0870*/  ULDC UR4, c[0x0][0x154] ;  /* 0x0000550000047ab9 */ /* 0x000fc60000000800 */
[----:B------:R-:W-:Y:S01]  /*0880*/  IMAD R12, R13, R20, RZ ;  /* 0x000000140d0c7224 */ /* 0x000fe200078e02ff */
[----:B------:R-:W2:Y:S01]  /*0890*/  LDC R7, c[0x0][0x144] ;  /* 0x00005100ff077b82 */ /* 0x000ea20000000800 */
[----:B------:R-:W3:Y:S01]  /*08a0*/  F2I.U32.TRUNC.NTZ R3, R3 ;  /* 0x0000000300037305 */ /* 0x000ee2000020f000 */
[----:B------:R-:W-:Y:S02]  /*08b0*/  IMAD.MOV.U32 R13, RZ, RZ, -0x1 ;  /* 0xffffffffff0d7424 */ /* 0x000fe400078e00ff */
[----:B------:R-:W-:-:S04]  /*08c0*/  IMAD R9, R9, R21, R12 ;  /* 0x0000001509097224 */ /* 0x000fc800078e020c */
[----:B------:R-:W4:Y:S01]  /*08d0*/  LDC R18, c[0x0][0x608] ;  /* 0x00018200ff127b82 */ /* 0x000f220000000800 */
[----:B------:R-:W-:Y:S01]  /*08e0*/  IMAD.IADD R11, R11, 0x1, R9 ;  /* 0x000000010b0b7824 */ /* 0x000fe200078e0209 */
[----:B0-----:R-:W-:Y:S02]  /*08f0*/  ISETP.NE.U32.AND P0, PT, R22, RZ, PT ;  /* 0x000000ff1600720c */ /* 0x001fe40003f05070 */
[----:B------:R-:W-:Y:S02]  /*0900*/  I2FP.F32.U32 R9, R8 ;  /* 0x0000000800097245 */ /* 0x000fe40000201000 */
[----:B------:R-:W-:Y:S02]  /*0910*/  ISETP.NE.AND.EX P0, PT, R23, RZ, PT, P0 ;  /* 0x000000ff1700720c */ /* 0x000fe40003f05300 */
[----:B------:R-:W0:Y:S01]  /*0920*/  LDC R12, c[0x0][0x658] ;  /* 0x00019600ff0c7b82 */ /* 0x000e220000000800 */
[-C--:B-1----:R-:W-:Y:S01]  /*0930*/  SHF.R.U64 R16, R10, R14.reuse, R11 ;  /* 0x0000000e0a107219 */ /* 0x082fe2000000120b */
[----:B---3--:R-:W-:Y:S01]  /*0940*/  IMAD.MOV R10, RZ, RZ, -R3 ;  /* 0x000000ffff0a7224 */ /* 0x008fe200078e0a03 */
[----:B------:R-:W-:-:S05]  /*0950*/  SHF.R.U32.HI R11, RZ, R14, R11 ;  /* 0x0000000eff0b7219 */ /* 0x000fca000001160b */
[----:B------:R-:W1:Y:S01]  /*0960*/  LDC R17, c[0x0][0x148] ;  /* 0x00005200ff117b82 */ /* 0x000e620000000800 */
[----:B--2---:R-:W-:Y:S02]  /*0970*/  IMAD R3, R7, R10, R6 ;  /* 0x0000000a07037224 */ /* 0x004fe400078e0206 */
[----:B------:R-:W-:-:S04]  /*0980*/  FMUL R7, R9, UR4 ;  /* 0x0000000409077c20 */ /* 0x000fc80008400000 */
[----:B------:R2:W3:Y:S01]  /*0990*/  F2I.U32.TRUNC.NTZ R15, R7 ;  /* 0x00000007000f7305 */ /* 0x0004e2000020f000 */
[----:B------:R-:W1:Y:S01]  /*09a0*/  LDC R21, c[0x0][0x600] ;  /* 0x00018000ff157b82 */ /* 0x000e620000000800 */
[-CC-:B----4-:R-:W-:Y:S02]  /*09b0*/  SHF.R.U64 R27, R16, R18.reuse, R11.reuse ;  /* 0x00000012101b7219 */ /* 0x190fe4000000120b */
[----:B------:R-:W-:Y:S01]  /*09c0*/  SHF.R.U32.HI R9, RZ, R18, R11 ;  /* 0x00000012ff097219 */ /* 0x000fe2000001160b */
[----:B------:R-:W-:-:S04]  /*09d0*/  IMAD.MOV.U32 R11, RZ, RZ, 0x1 ;  /* 0x00000001ff0b7424 */ /* 0x000fc800078e00ff */
[----:B------:R-:W4:Y:S01]  /*09e0*/  LDC R20, c[0x0][0x648] ;  /* 0x00019200ff147b82 */ /* 0x000f220000000800 */
[-C--:B0-----:R-:W-:Y:S02]  /*09f0*/  SHF.L.U32 R6, R13, R12.reuse, RZ ;  /* 0x0000000c0d067219 */ /* 0x081fe400000006ff */
[-CC-:B------:R-:W-:Y:S02]  /*0a00*/  SHF.R.U64 R18, R27, R12.reuse, R9.reuse ;  /* 0x0000000c1b127219 */ /* 0x180fe40000001209 */
[----:B------:R-:W-:Y:S02]  /*0a10*/  SHF.R.U32.HI R19, RZ, R12, R9 ;  /* 0x0000000cff137219 */ /* 0x000fe40000011609 */
[----:B------:R-:W-:Y:S01]  /*0a20*/  LOP3.LUT R14, RZ, R6, RZ, 0x33, !PT ;  /* 0x00000006ff0e7212 */ /* 0x000fe200078e33ff */
[----:B------:R-:W0:Y:S01]  /*0a30*/  LDC R25, c[0x0][0x638] ;  /* 0x00018e00ff197b82 */ /* 0x000e220000000800 */
[----:B------:R-:W-:Y:S01]  /*0a40*/  SHF.L.U32 R9, R11, R12, RZ ;  /* 0x0000000c0b097219 */ /* 0x000fe200000006ff */
[----:B------:R-:W-:-:S02]  /*0a50*/  IMAD.MOV.U32 R6, RZ, RZ, R18 ;  /* 0x000000ffff067224 */ /* 0x000fc400078e0012 */
[----:B--2---:R-:W-:-:S04]  /*0a60*/  IMAD.MOV.U32 R7, RZ, RZ, R19 ;  /* 0x000000ffff077224 */ /* 0x004fc800078e0013 */
[----:B------:R-:W2:Y:S01]  /*0a70*/  LDC R24, c[0x0][0x610] ;  /* 0x00018400ff187b82 */ /* 0x000ea20000000800 */
[----:B---3--:R-:W-:Y:S05]  /*0a80*/  @!P0 BRA `(.L_x_6) ;  /* 0x0000000000288947 */ /* 0x008fea0003800000 */
[----:B------:R-:W3:Y:S02]  /*0a90*/  LDC R13, c[0x0][0x64c] ;  /* 0x00019300ff0d7b82 */ /* 0x000ee40000000800 */
[----:B---3--:R-:W-:-:S05]  /*0aa0*/  IADD3 R13, P0, R18, R13, RZ ;  /* 0x0000000d120d7210 */ /* 0x008fca0007f1e0ff */
        /* <DEDUP_REMOVED lines=8> */
.L_x_6:
[----:B----4-:R-:W-:Y:S01]  /*0b30*/  SHF.R.U64 R6, R6, R20, R7 ;  /* 0x0000001406067219 */ /* 0x010fe20000001207 */
[----:B-1----:R-:W-:Y:S01]  /*0b40*/  VIADD R7, R21, 0xffffffff ;  /* 0xffffffff15077836 */ /* 0x002fe20000000000 */
[----:B------:R-:W-:Y:S01]  /*0b50*/  LOP3.LUT R14, R27, R14, RZ, 0xc0, !PT ;  /* 0x0000000e1b0e7212 */ /* 0x000fe200078ec0ff */
[----:B------:R-:W-:Y:S02]  /*0b60*/  IMAD.MOV R15, RZ, RZ, -R15 ;  /* 0x000000ffff0f7224 */ /* 0x000fe400078e0a0f */
[----:B------:R-:W-:Y:S01]  /*0b70*/  IMAD.MOV R10, RZ, RZ, -R6 ;  /* 0x000000ffff0a7224 */ /* 0x000fe200078e0a06 */
[----:B------:R-:W-:Y:S01]  /*0b80*/  LOP3.LUT R7, R16, R7, RZ, 0xc0, !PT ;  /* 0x0000000710077212 */ /* 0x000fe200078ec0ff */
[----:B------:R-:W-:Y:S02]  /*0b90*/  IMAD R14, R9, R6, R14 ;  /* 0x00000006090e7224 */ /* 0x000fe400078e020e */
[----:B------:R-:W-:Y:S02]  /*0ba0*/  @P4 IMAD R3, R17, R15, R8 ;  /* 0x0000000f11034224 */ /* 0x000fe400078e0208 */
[----:B0-----:R-:W-:-:S02]  /*0bb0*/  IMAD R6, R10, R25, R18 ;  /* 0x000000190a067224 */ /* 0x001fc400078e0212 */
[----:B--2---:R-:W-:Y:S02]  /*0bc0*/  IMAD R3, R14, R24, R3 ;  /* 0x000000180e037224 */ /* 0x004fe400078e0203 */
[----:B------:R-:W-:Y:S02]  /*0bd0*/  IMAD R6, R6, R21, R7 ;  /* 0x0000001506067224 */ /* 0x000fe400078e0207 */
[----:B------:R-:W-:-:S03]  /*0be0*/  IMAD.MOV.U32 R9, RZ, RZ, 0x1 ;  /* 0x00000001ff097424 */ /* 0x000fc600078e00ff */
[----:B------:R-:W-:Y:S02]  /*0bf0*/  SEL R12, R6, R3, !P4 ;  /* 0x00000003060c7207 */ /* 0x000fe40006000000 */
[----:B------:R-:W-:-:S07]  /*0c00*/  SEL R16, R3, R6, !P4 ;  /* 0x0000000603107207 */ /* 0x000fce0006000000 */
.L_x_4:
[----:B------:R-:W-:-:S08]  /*0c10*/  NOP ;  /* 0x0000000000007918 */ /* 0x000fd00000000000 */
[----:B------:R-:W0:Y:S02]  /*0c20*/  USETMAXREG.TRY_ALLOC.CTAPOOL UP0, 0xe8 ;  /* 0x000000e8000079c8 */ /* 0x000e240008000600 */
[----:B0-----:R-:W-:-:S13]  /*0c30*/  PLOP3.LUT P0, PT, PT, PT, UP0, 0x80, 0x0 ;  /* 0x000000000000781c */ /* 0x001fda0003f0f008 */
[----:B------:R-:W-:Y:S05]  /*0c40*/  @!P0 BRA `(.L_x_4) ;  /* 0xfffffffc00f08947 */ /* 0x000fea000383ffff */
[----:B------:R-:W-:Y:S01]  /*0c50*/  ULDC.64 UR4, c[0x0][0x598] ;  /* 0x0001660000047ab9 */ /* 0x000fe20000000a00 */
[----:B------:R-:W-:Y:S01]  /*0c60*/  ULDC.64 UR18, c[0x0][0x208] ;  /* 0x0000820000127ab9 */ /* 0x000fe20000000a00 */
[----:B------:R-:W-:-:S04]  /*0c70*/  ISETP.NE.U32.AND P0, PT, RZ, UR4, PT ;  /* 0x00000004ff007c0c */ /* 0x000fc8000bf05070 */
[----:B------:R-:W-:-:S13]  /*0c80*/  ISETP.NE.AND.EX P0, PT, RZ, UR5, PT, P0 ;  /* 0x00000005ff007c0c */ /* 0x000fda000bf05300 */
[----:B------:R-:W-:Y:S05]  /*0c90*/  @!P0 BRA `(.L_x_7) ;  /* 0x00000000001c8947 */ /* 0x000fea0003800000 */
[----:B------:R-:W0:Y:S02]  /*0ca0*/  LDC.64 R6, c[0x0][0x598] ;  /* 0x00016600ff067b82 */ /* 0x000e240000000a00 */
[----:B0-----:R-:W2:Y:S02]  /*0cb0*/  LDG.E.64 R6, desc[UR18][R6.64] ;  /* 0x0000001206067981 */ /* 0x001ea4000c1e1b00 */
[----:B--2---:R-:W-:-:S04]  /*0cc0*/  ISETP.NE.U32.AND P0, PT, R6, RZ, PT ;  /* 0x000000ff0600720c */ /* 0x004fc80003f05070 */
[----:B------:R-:W-:-:S13]  /*0cd0*/  ISETP.NE.AND.EX P0, PT, R7, RZ, PT, P0 ;  /* 0x000000ff0700720c */ /* 0x000fda0003f05300 */
[----:B------:R-:W-:Y:S05]  /*0ce0*/  @!P0 BRA `(.L_x_7) ;  /* 0x0000000000088947 */ /* 0x000fea0003800000 */
[----:B------:R0:W5:Y:S01]  /*0cf0*/  LD.E R3, desc[UR18][R6.64] ;  /* 0x0000001206037980 */ /* 0x000162000c101900 */
[----:B------:R-:W-:Y:S05]  /*0d00*/  BRA `(.L_x_8) ;  /* 0x0000000000207947 */ /* 0x000fea0003800000 */
.L_x_7:
[----:B------:R-:W-:Y:S02]  /*0d10*/  ULDC.64 UR4, c[0x0][0x588] ;  /* 0x0001620000047ab9 */ /* 0x000fe40000000a00 */
[----:B------:R-:W-:-:S04]  /*0d20*/  ISETP.NE.U32.AND P0, PT, RZ, UR4, PT ;  /* 0x00000004ff007c0c */ /* 0x000fc8000bf05070 */
[----:B------:R-:W-:-:S13]  /*0d30*/  ISETP.NE.AND.EX P0, PT, RZ, UR5, PT, P0 ;  /* 0x00000005ff007c0c */ /* 0x000fda000bf05300 */
[----:B------:R-:W-:Y:S05]  /*0d40*/  @!P0 BRA `(.L_x_9) ;  /* 0x00000000000c8947 */ /* 0x000fea0003800000 */
[----:B------:R-:W0:Y:S02]  /*0d50*/  LDC.64 R6, c[0x0][0x588] ;  /* 0x00016200ff067b82 */ /* 0x000e240000000a00 */
[----:B0-----:R1:W5:Y:S01]  /*0d60*/  LDG.E R3, desc[UR18][R6.64] ;  /* 0x0000001206037981 */ /* 0x001362000c1e1900 */
[----:B------:R-:W-:Y:S05]  /*0d70*/  BRA `(.L_x_8) ;  /* 0x0000000000047947 */ /* 0x000fea0003800000 */
.L_x_9:
[----:B------:R-:W2:Y:S02]  /*0d80*/  LDC R3, c[0x0][0x580] ;  /* 0x00016000ff037b82 */ /* 0x000ea40000000800 */
.L_x_8:
[----:B------:R-:W-:Y:S02]  /*0d90*/  ULDC.64 UR4, c[0x0][0x5a0] ;  /* 0x0001680000047ab9 */ /* 0x000fe40000000a00 */
[----:B------:R-:W-:-:S04]  /*0da0*/  ISETP.NE.U32.AND P0, PT, RZ, UR4, PT ;  /* 0x00000004ff007c0c */ /* 0x000fc8000bf05070 */
[----:B------:R-:W-:-:S13]  /*0db0*/  ISETP.NE.AND.EX P0, PT, RZ, UR5, PT, P0 ;  /* 0x00000005ff007c0c */ /* 0x000fda000bf05300 */
[----:B------:R-:W-:Y:S05]  /*0dc0*/  @!P0 BRA `(.L_x_10) ;  /* 0x00000000001c8947 */ /* 0x000fea0003800000 */
[----:B01----:R-:W0:Y:S02]  /*0dd0*/  LDC.64 R6, c[0x0][0x5a0] ;  /* 0x00016800ff067b82 */ /* 0x003e240000000a00 */
[----:B0-----:R-:W3:Y:S02]  /*0de0*/  LDG.E.64 R6, desc[UR18][R6.64] ;  /* 0x0000001206067981 */ /* 0x001ee4000c1e1b00 */
[----:B---3--:R-:W-:-:S04]  /*0df0*/  ISETP.NE.U32.AND P0, PT, R6, RZ, PT ;  /* 0x000000ff0600720c */ /* 0x008fc80003f05070 */
[----:B------:R-:W-:-:S13]  /*0e00*/  ISETP.NE.AND.EX P0, PT, R7, RZ, PT, P0 ;  /* 0x000000ff0700720c */ /* 0x000fda0003f05300 */
[----:B------:R-:W-:Y:S05]  /*0e10*/  @!P0 BRA `(.L_x_10) ;  /* 0x0000000000088947 */ /* 0x000fea0003800000 */
[----:B------:R0:W5:Y:S01]  /*0e20*/  LD.E R10, desc[UR18][R6.64] ;  /* 0x00000012060a7980 */ /* 0x000162000c101900 */
[----:B------:R-:W-:Y:S05]  /*0e30*/  BRA `(.L_x_11) ;  /* 0x0000000000207947 */ /* 0x000fea0003800000 */
.L_x_10:
[----:B------:R-:W-:Y:S02]  /*0e40*/  ULDC.64 UR4, c[0x0][0x590] ;  /* 0x0001640000047ab9 */ /* 0x000fe40000000a00 */
[----:B------:R-:W-:-:S04]  /*0e50*/  ISETP.NE.U32.AND P0, PT, RZ, UR4, PT ;  /* 0x00000004ff007c0c */ /* 0x000fc8000bf05070 */
[----:B------:R-:W-:-:S13]  /*0e60*/  ISETP.NE.AND.EX P0, PT, RZ, UR5, PT, P0 ;  /* 0x00000005ff007c0c */ /* 0x000fda000bf05300 */
[----:B------:R-:W-:Y:S05]  /*0e70*/  @!P0 BRA `(.L_x_12) ;  /* 0x00000000000c8947 */ /* 0x000fea0003800000 */
[----:B------:R-:W3:Y:S02]  /*0e80*/  LDC.64 R10, c[0x0][0x590] ;  /* 0x00016400ff0a7b82 */ /* 0x000ee40000000a00 */
[----:B---3--:R3:W5:Y:S01]  /*0e90*/  LDG.E R10, desc[UR18][R10.64] ;  /* 0x000000120a0a7981 */ /* 0x008762000c1e1900 */
[----:B------:R-:W-:Y:S05]  /*0ea0*/  BRA `(.L_x_11) ;  /* 0x0000000000047947 */ /* 0x000fea0003800000 */
.L_x_12:
[----:B------:R-:W4:Y:S02]  /*0eb0*/  LDC R10, c[0x0][0x584] ;  /* 0x00016100ff0a7b82 */ /* 0x000f240000000800 */
.L_x_11:
[----:B------:R-:W-:-:S13]  /*0ec0*/  LOP3.LUT P0, RZ, R9, 0xff, RZ, 0xc0, !PT ;  /* 0x000000ff09ff7812 */ /* 0x000fda000780c0ff */
[----:B------:R-:W-:Y:S05]  /*0ed0*/  @!P0 EXIT ;  /* 0x000000000000894d */ /* 0x000fea0003800000 */
[----:B------:R-:W-:Y:S01]  /*0ee0*/  ULDC UR4, c[0x0][0x28c] ;  /* 0x0000a30000047ab9 */ /* 0x000fe20000000800 */
[----:B------:R-:W-:Y:S01]  /*0ef0*/  LOP3.LUT R80, R4, 0x1, RZ, 0xfc, !PT ;  /* 0x0000000104507812 */ /* 0x000fe200078efcff */
[----:B------:R-:W-:-:S04]  /*0f00*/  UIADD3 UR4, UR4, 0x1f, URZ ;  /* 0x0000001f04047890 */ /* 0x000fc8000fffe03f */
[----:B------:R-:W-:-:S04]  /*0f10*/  USHF.R.S32.HI UR5, URZ, 0x1f, UR4 ;  /* 0x0000001f3f057899 */ /* 0x000fc80008011404 */
[----:B------:R-:W-:-:S03]  /*0f20*/  ULEA.HI UR5, UR5, UR4, URZ, 0x5 ;  /* 0x0000000405057291 */ /* 0x000fc6000f8f283f */
[----:B------:R-:W-:Y:S01]  /*0f30*/  UMOV UR4, URZ ;  /* 0x0000003f00047c82 */ /* 0x000fe20008000000 */
[----:B------:R-:W-:-:S03]  /*0f40*/  USHF.R.S32.HI UR9, URZ, 0x5, UR5 ;  /* 0x000000053f097899 */ /* 0x000fc60008011405 */
[----:B------:R-:W-:-:S09]  /*0f50*/  UMOV UR5, URZ ;  /* 0x0000003f00057c82 */ /* 0x000fd20008000000 */
.L_x_101:
[----:B01----:R-:W-:Y:S01]  /*0f60*/  LOP3.LUT R6, R2, 0x80, RZ, 0xc0, !PT ;  /* 0x0000008002067812 */ /* 0x003fe200078ec0ff */
[----:B------:R-:W0:Y:S01]  /*0f70*/  S2UR UR13, SR_CgaCtaId ;  /* 0x00000000000d79c3 */ /* 0x000e220000008800 */
[----:B------:R-:W-:Y:S01]  /*0f80*/  UMOV UR12, 0x400 ;  /* 0x00000400000c7882 */ /* 0x000fe20000000000 */
[----:B------:R-:W-:Y:S01]  /*0f90*/  UMOV UR6, URZ ;  /* 0x0000003f00067c82 */ /* 0x000fe20008000000 */
[----:B------:R-:W-:Y:S01]  /*0fa0*/  SHF.R.U32.HI R6, RZ, 0x7, R6 ;  /* 0x00000007ff067819 */ /* 0x000fe20000011606 */
[----:B------:R-:W-:Y:S01]  /*0fb0*/  UMOV UR7, URZ ;  /* 0x0000003f00077c82 */ /* 0x000fe20008000000 */
[----:B------:R-:W-:Y:S01]  /*0fc0*/  UMOV UR16, UR5 ;  /* 0x0000000500107c82 */ /* 0x000fe20008000000 */
[----:B------:R-:W-:Y:S01]  /*0fd0*/  CS2R R14, SRZ ;  /* 0x00000000000e7805 */ /* 0x000fe2000001ff00 */
[----:B---3--:R-:W-:Y:S01]  /*0fe0*/  IMAD.MOV.U32 R11, RZ, RZ, RZ ;  /* 0x000000ffff0b7224 */ /* 0x008fe200078e00ff */
[----:B------:R-:W1:Y:S01]  /*0ff0*/  LDC R7, c[0x0][0x28c] ;  /* 0x0000a300ff077b82 */ /* 0x000e620000000800 */
[----:B------:R-:W3:Y:S01]  /*1000*/  SHFL.IDX PT, R6, R6, RZ, 0x1f ;  /* 0x00001fff06067589 */ /* 0x000ee200000e0000 */
[----:B------:R-:W-:-:S02]  /*1010*/  CS2R R18, SRZ ;  /* 0x0000000000127805 */ /* 0x000fc4000001ff00 */
[----:B------:R-:W-:Y:S02]  /*1020*/  CS2R R20, SRZ ;  /* 0x0000000000147805 */ /* 0x000fe4000001ff00 */
[----:B------:R-:W-:Y:S02]  /*1030*/  CS2R R22, SRZ ;  /* 0x0000000000167805 */ /* 0x000fe4000001ff00 */
[----:B------:R-:W-:Y:S02]  /*1040*/  CS2R R56, SRZ ;  /* 0x0000000000387805 */ /* 0x000fe4000001ff00 */
[----:B------:R-:W-:Y:S02]  /*1050*/  CS2R R58, SRZ ;  /* 0x00000000003a7805 */ /* 0x000fe4000001ff00 */
[----:B------:R-:W-:Y:S02]  /*1060*/  CS2R R60, SRZ ;  /* 0x00000000003c7805 */ /* 0x000fe4000001ff00 */
[----:B------:R-:W-:-:S02]  /*1070*/  CS2R R62, SRZ ;  /* 0x00000000003e7805 */ /* 0x000fc4000001ff00 */
[----:B------:R-:W-:Y:S02]  /*1080*/  CS2R R64, SRZ ;  /* 0x0000000000407805 */ /* 0x000fe4000001ff00 */
[----:B------:R-:W-:Y:S01]  /*1090*/  CS2R R66, SRZ ;  /* 0x0000000000427805 */ /* 0x000fe2000001ff00 */
[----:B------:R-:W-:Y:S01]  /*10a0*/  IMAD.MOV.U32 R68, RZ, RZ, RZ ;  /* 0x000000ffff447224 */ /* 0x000fe200078e00ff */
[----:B------:R-:W-:Y:S02]  /*10b0*/  CS2R R70, SRZ ;  /* 0x0000000000467805 */ /* 0x000fe4000001ff00 */
[----:B------:R-:W-:Y:S02]  /*10c0*/  CS2R R72, SRZ ;  /* 0x0000000000487805 */ /* 0x000fe4000001ff00 */
[----:B------:R-:W-:Y:S02]  /*10d0*/  CS2R R74, SRZ ;  /* 0x00000000004a7805 */ /* 0x000fe4000001ff00 */
[----:B------:R-:W-:-:S02]  /*10e0*/  CS2R R76, SRZ ;  /* 0x00000000004c7805 */ /* 0x000fc4000001ff00 */
[----:B------:R-:W-:Y:S01]  /*10f0*/  CS2R R78, SRZ ;  /* 0x00000000004e7805 */ /* 0x000fe2000001ff00 */
[----:B------:R-:W-:Y:S01]  /*1100*/  IMAD.U32 R9, RZ, RZ, UR4 ;  /* 0x00000004ff097e24 */ /* 0x000fe2000f8e00ff */
[----:B------:R-:W-:Y:S02]  /*1110*/  CS2R R24, SRZ ;  /* 0x0000000000187805 */ /* 0x000fe4000001ff00 */
[----:B------:R-:W-:Y:S02]  /*1120*/  CS2R R26, SRZ ;  /* 0x00000000001a7805 */ /* 0x000fe4000001ff00 */
[----:B------:R-:W-:Y:S02]  /*1130*/  CS2R R28, SRZ ;  /* 0x00000000001c7805 */ /* 0x000fe4000001ff00 */
[----:B------:R-:W-:Y:S02]  /*1140*/  CS2R R30, SRZ ;  /* 0x00000000001e7805 */ /* 0x000fe4000001ff00 */
[----:B------:R-:W-:-:S02]  /*1150*/  CS2R R32, SRZ ;  /* 0x0000000000207805 */ /* 0x000fc4000001ff00 */
[----:B------:R-:W-:Y:S02]  /*1160*/  CS2R R34, SRZ ;  /* 0x0000000000227805 */ /* 0x000fe4000001ff00 */
[----:B-1----:R-:W-:Y:S02]  /*1170*/  ISETP.GE.AND P0, PT, R7, 0x1, PT ;  /* 0x000000010700780c */ /* 0x002fe40003f06270 */
[----:B------:R-:W-:Y:S02]  /*1180*/  CS2R R36, SRZ ;  /* 0x0000000000247805 */ /* 0x000fe4000001ff00 */
[----:B---3--:R-:W-:Y:S02]  /*1190*/  R2UR UR8, R6 ;  /* 0x00000000060872ca */ /* 0x008fe400000e0000 */
[----:B------:R-:W-:Y:S02]  /*11a0*/  CS2R R38, SRZ ;  /* 0x0000000000267805 */ /* 0x000fe4000001ff00 */
[----:B------:R-:W-:-:S02]  /*11b0*/  CS2R R40, SRZ ;  /* 0x0000000000287805 */ /* 0x000fc4000001ff00 */
[----:B------:R-:W-:Y:S02]  /*11c0*/  CS2R R42, SRZ ;  /* 0x00000000002a7805 */ /* 0x000fe4000001ff00 */
[----:B------:R-:W-:Y:S02]  /*11d0*/  CS2R R44, SRZ ;  /* 0x00000000002c7805 */ /* 0x000fe4000001ff00 */
[----:B------:R-:W-:Y:S02]  /*11e0*/  CS2R R46, SRZ ;  /* 0x00000000002e7805 */ /* 0x000fe4000001ff00 */
[----:B------:R-:W-:Y:S02]  /*11f0*/  CS2R R48, SRZ ;  /* 0x0000000000307805 */ /* 0x000fe4000001ff00 */
[----:B------:R-:W-:Y:S02]  /*1200*/  CS2R R50, SRZ ;  /* 0x0000000000327805 */ /* 0x000fe4000001ff00 */
[----:B------:R-:W-:-:S02]  /*1210*/  CS2R R52, SRZ ;  /* 0x0000000000347805 */ /* 0x000fc4000001ff00 */
[----:B------:R-:W-:Y:S01]  /*1220*/  CS2R R54, SRZ ;  /* 0x0000000000367805 */ /* 0x000fe2000001ff00 */
[----:B------:R-:W-:-:S04]  /*1230*/  ULEA.HI UR10, UR8, UR8, URZ, 0x1 ;  /* 0x00000008080a7291 */ /* 0x000fc8000f8f083f */
[----:B------:R-:W-:Y:S02]  /*1240*/  ULOP3.LUT UR11, UR10, 0x1ffffe, URZ, 0xc0, !UPT ;  /* 0x001ffffe0a0b7892 */ /* 0x000fe4000f8ec03f */
[----:B0-----:R-:W-:Y:S02]  /*1250*/  ULEA UR10, UR13, UR12, 0x18 ;  /* 0x0000000c0d0a7291 */ /* 0x001fe4000f8ec03f */
[----:B------:R-:W-:-:S03]  /*1260*/  UIADD3 UR11, UR8, -UR11, URZ ;  /* 0x8000000b080b7290 */ /* 0x000fc6000fffe03f */
[----:B------:R-:W-:Y:S01]  /*1270*/  UMOV UR8, URZ ;  /* 0x0000003f00087c82 */ /* 0x000fe20008000000 */
[----:B------:R-:W-:-:S04]  /*1280*/  ULEA UR11, UR11, UR10, 0xb ;  /* 0x0000000a0b0b7291 */ /* 0x000fc8000f8e583f */
[----:B------:R-:W-:-:S04]  /*1290*/  UIADD3 UR11, UR11, 0x100, URZ ;  /* 0x000001000b0b7890 */ /* 0x000fc8000fffe03f */
[----:B------:R-:W-:-:S04]  /*12a0*/  USHF.R.U32.HI UR11, URZ, 0x4, UR11 ;  /* 0x000000043f0b7899 */ /* 0x000fc8000801160b */
[----:B------:R-:W-:Y:S01]  /*12b0*/  ULOP3.LUT UR11, UR11, 0x3fff, URZ, 0xc0, !UPT ;  /* 0x00003fff0b0b7892 */ /* 0x000fe2000f8ec03f */
[----:B-----5:R-:W-:Y:S11]  /*12c0*/  @!P0 BRA `(.L_x_13) ;  /* 0x00000004005c8947 */ /* 0x020ff60003800000 */
[----:B------:R-:W-:-:S13]  /*12d0*/  ISETP.NE.AND P1, PT, R80, 0x3, PT ;  /* 0x000000035000780c */ /* 0x000fda0003f25270 */
[----:B------:R-:W-:Y:S05]  /*12e0*/  @!P1 BRA `(.L_x_14) ;  /* 0x0000000000049947 */ /* 0x000fea0003800000 */
[----:B------:R-:W-:Y:S01]  /*12f0*/  BPT.TRAP 0x1 ;  /* 0x000000040000795c */ /* 0x000fe20000300000 */
.L_x_14:
[----:B------:R-:W-:Y:S01]  /*1300*/  ULEA UR6, UR5, UR10, 0x3 ;  /* 0x0000000a05067291 */ /* 0x000fe2000f8e183f */
[----:B------:R-:W-:-:S05]  /*1310*/  IMAD.U32 R6, RZ, RZ, UR4 ;  /* 0x00000004ff067e24 */ /* 0x000fca000f8e00ff */
[----:B------:R-:W-:-:S04]  /*1320*/  SHF.L.U32 R6, R6, 0x1f, RZ ;  /* 0x0000001f06067819 */ /* 0x000fc800000006ff */
[----:B------:R0:W1:Y:S01]  /*1330*/  SYNCS.PHASECHK.TRANS64.TRYWAIT P0, [UR6], R6 ;  /* 0x00000006ff0075a7 */ /* 0x0000620008000146 */
[----:B------:R-:W-:Y:S05]  /*1340*/  @!P1 BRA `(.L_x_15) ;  /* 0x0000000000049947 */ /* 0x000fea0003800000 */
[----:B------:R-:W-:Y:S01]  /*1350*/  BPT.TRAP 0x1 ;  /* 0x000000040000795c */ /* 0x000fe20000300000 */
.L_x_15:
[----:B-1----:R-:W-:Y:S05]  /*1360*/  @P0 BRA `(.L_x_16) ;  /* 0x0000000000080947 */ /* 0x002fea0003800000 */
[----:B------:R-:W1:Y:S02]  /*1370*/  SYNCS.PHASECHK.TRANS64.TRYWAIT P0, [UR6], R6 ;  /* 0x00000006ff0075a7 */ /* 0x000e640008000146 */
[----:B-1----:R-:W-:Y:S05]  /*1380*/  @!P0 BRA `(.L_x_17) ;  /* 0x00000054004c8947 */ /* 0x002fea0003800000 */
.L_x_16:
[----:B------:R-:W-:Y:S01]  /*1390*/  UIADD3 UR6, UR10, 0x5100, URZ ;  /* 0x000051000a067890 */ /* 0x000fe2000fffe03f */
[----:B------:R-:W-:Y:S01]  /*13a0*/  WARPGROUP.ARRIVE ;  /* 0x00000000000079c5 */ /* 0x000fe20000000000 */
[----:B------:R-:W-:Y:S01]  /*13b0*/  ULDC UR7, c[0x0][0x50c] ;  /* 0x0001430000077ab9 */ /* 0x000fe20000000800 */
[----:B------:R-:W-:Y:S01]  /*13c0*/  ULOP3.LUT UR12, UR11, 0x10000, URZ, 0xfc, !UPT ;  /* 0x000100000b0c7892 */ /* 0x000fe2000f8efc3f */
[----:B------:R-:W-:Y:S01]  /*13d0*/  CS2R R14, SRZ ;  /* 0x00000000000e7805 */ /* 0x000fe2000001ff00 */
[----:B------:R-:W-:Y:S01]  /*13e0*/  UISETP.NE.AND UP0, UPT, UR7, 0x1, UPT ;  /* 0x000000010700788c */ /* 0x000fe2000bf05270 */
[----:B------:R-:W-:Y:S01]  /*13f0*/  IMAD.MOV.U32 R11, RZ, RZ, RZ ;  /* 0x000000ffff0b7224 */ /* 0x000fe200078e00ff */
[----:B------:R-:W-:Y:S01]  /*1400*/  USHF.R.U32.HI UR6, URZ, 0x4, UR6 ;  /* 0x000000043f067899 */ /* 0x000fe20008011606 */
[----:B------:R-:W-:Y:S01]  /*1410*/  CS2R R18, SRZ ;  /* 0x0000000000127805 */ /* 0x000fe2000001ff00 */
[----:B------:R-:W-:Y:S01]  /*1420*/  USEL UR7, URZ, 0x1, UP0 ;  /* 0x000000013f077887 */ /* 0x000fe20008000000 */
[----:B------:R-:W-:Y:S01]  /*1430*/  CS2R R20, SRZ ;  /* 0x0000000000147805 */ /* 0x000fe2000001ff00 */
[----:B------:R-:W-:Y:S01]  /*1440*/  ULOP3.LUT UR6, UR6, 0x3fff, URZ, 0xc0, !UPT ;  /* 0x00003fff06067892 */ /* 0x000fe2000f8ec03f */
[----:B------:R-:W-:Y:S01]  /*1450*/  CS2R R22, SRZ ;  /* 0x0000000000167805 */ /* 0x000fe2000001ff00 */
[----:B------:R-:W-:Y:S01]  /*1460*/  ULEA UR12, UR5, UR12, 0x8 ;  /* 0x0000000c050c7291 */ /* 0x000fe2000f8e403f */
[----:B------:R-:W-:Y:S01]  /*1470*/  CS2R R56, SRZ ;  /* 0x0000000000387805 */ /* 0x000fe2000001ff00 */
[----:B------:R-:W-:Y:S01]  /*1480*/  ULOP3.LUT UR6, UR6, 0x10000, URZ, 0xfc, !UPT ;  /* 0x0001000006067892 */ /* 0x000fe2000f8efc3f */
[----:B------:R-:W-:Y:S01]  /*1490*/  ISETP.NE.AND P0, PT, RZ, UR7, PT ;  /* 0x00000007ff007c0c */ /* 0x000fe2000bf05270 */
[----:B------:R-:W-:Y:S01]  /*14a0*/  UMOV UR13, 0xc0000010 ;  /* 0xc0000010000d7882 */ /* 0x000fe20000000000 */
[----:B------:R-:W-:Y:S01]  /*14b0*/  UMOV UR15, 0xc0000010 ;  /* 0xc0000010000f7882 */ /* 0x000fe20000000000 */
[----:B------:R-:W-:Y:S01]  /*14c0*/  ULEA UR14, UR5, UR6, 0x7 ;  /* 0x00000006050e7291 */ /* 0x000fe2000f8e383f */
[----:B------:R-:W-:-:S02]  /*14d0*/  CS2R R58, SRZ ;  /* 0x00000000003a7805 */ /* 0x000fc4000001ff00 */
[----:B------:R-:W-:Y:S01]  /*14e0*/  CS2R R60, SRZ ;  /* 0x00000000003c7805 */ /* 0x000fe2000001ff00 */
[----:B------:R-:W-:Y:S01]  /*14f0*/  UMOV UR6, 0x1 ;  /* 0x0000000100067882 */ /* 0x000fe20000000000 */
[----:B------:R-:W-:Y:S02]  /*1500*/  CS2R R62, SRZ ;  /* 0x00000000003e7805 */ /* 0x000fe4000001ff00 */
[----:B------:R-:W-:Y:S02]  /*1510*/  CS2R R64, SRZ ;  /* 0x0000000000407805 */ /* 0x000fe4000001ff00 */
[----:B------:R-:W-:Y:S01]  /*1520*/  CS2R R66, SRZ ;  /* 0x0000000000427805 */ /* 0x000fe2000001ff00 */
[----:B------:R-:W-:Y:S01]  /*1530*/  IMAD.MOV.U32 R68, RZ, RZ, RZ ;  /* 0x000000ffff447224 */ /* 0x000fe200078e00ff */
[----:B------:R-:W-:Y:S01]  /*1540*/  CS2R R70, SRZ ;  /* 0x0000000000467805 */ /* 0x000fe2000001ff00 */
[----:B------:R-:W-:Y:S01]  /*1550*/  QGMMA.64x64x32.F32.E5M2.E5M2 R24, gdesc[UR12], RZ, !UPT, gsb0 ;  /* 0x00e000000c1879f3 */ /* 0x000fe2000c0038ff */
[----:B------:R-:W-:-:S02]  /*1560*/  CS2R R72, SRZ ;  /* 0x0000000000487805 */ /* 0x000fc4000001ff00 */
[----:B------:R-:W-:Y:S02]  /*1570*/  CS2R R74, SRZ ;  /* 0x00000000004a7805 */ /* 0x000fe4000001ff00 */
[----:B------:R-:W-:Y:S02]  /*1580*/  CS2R R76, SRZ ;  /* 0x00000000004c7805 */ /* 0x000fe4000001ff00 */
[----:B------:R-:W-:Y:S01]  /*1590*/  CS2R R78, SRZ ;  /* 0x00000000004e7805 */ /* 0x000fe2000001ff00 */
[----:B------:R-:W-:Y:S06]  /*15a0*/  @!P0 BRA `(.L_x_18) ;  /* 0x0000000000888947 */ /* 0x000fec0003800000 */
[----:B------:R-:W-:Y:S02]  /*15b0*/  WARPGROUP.DEPBAR.LE gsb0, 0x0 ;  /* 0x00008000000079c5 */ /* 0x000fe40000010000 */
[----:B------:R-:W-:-:S01]  /*15c0*/  FADD R79, RZ, R24 ;  /* 0x00000018ff4f7221 */ /* 0x000fc20000000000 */
[----:B------:R-:W-:Y:S01]  /*15d0*/  FADD R78, RZ, R25 ;  /* 0x00000019ff4e7221 */ /* 0x000fe20000000000 */
        /* <DEDUP_REMOVED lines=30> */
[----:B------:R-:W-:-:S06]  /*17c0*/  UMOV UR6, URZ ;  /* 0x0000003f00067c82 */ /* 0x000fcc0008000000 */
.L_x_18:
[----:B------:R-:W-:-:S04]  /*17d0*/  UIADD3 UR16, UR5, 0x1, URZ ;  /* 0x0000000105107890 */ /* 0x000fc8000fffe03f */
[----:B------:R-:W-:-:S04]  /*17e0*/  UISETP.NE.AND UP0, UPT, UR16, 0x5, UPT ;  /* 0x000000051000788c */ /* 0x000fc8000bf05270 */
[----:B------:R-:W-:Y:S02]  /*17f0*/  USEL UR8, URZ, 0x1, UP0 ;  /* 0x000000013f087887 */ /* 0x000fe40008000000 */
[----:B------:R-:W-:Y:S02]  /*1800*/  USEL UR16, UR16, URZ, UP0 ;  /* 0x0000003f10107287 */ /* 0x000fe40008000000 */
[----:B------:R-:W-:-:S06]  /*1810*/  ULOP3.LUT UR8, UR4, UR8, URZ, 0x3c, !UPT ;  /* 0x0000000804087292 */ /* 0x000fcc000f8e3c3f */
[----:B------:R-:W-:Y:S01]  /*1820*/  IMAD.U32 R9, RZ, RZ, UR8 ;  /* 0x00000008ff097e24 */ /* 0x000fe2000f8e00ff */
[----:B------:R-:W-:-:S06]  /*1830*/  UMOV UR8, 0x1 ;  /* 0x0000000100087882 */ /* 0x000fcc0000000000 */
.L_x_13:
[----:B------:R-:W-:-:S04]  /*1840*/  UISETP.LT.AND UP0, UPT, UR9, 0x1, UPT ;  /* 0x000000010900788c */ /* 0x000fc8000bf01270 */
[----:B------:R-:W-:-:S04]  /*1850*/  USEL UR12, UR9, 0x1, UP0 ;  /* 0x00000001090c7887 */ /* 0x000fc80008000000 */
[----:B------:R-:W-:-:S04]  /*1860*/  UIADD3 UR12, UR9, -UR12, URZ ;  /* 0x8000000c090c7290 */ /* 0x000fc8000fffe03f */
[----:B------:R-:W-:-:S06]  /*1870*/  UISETP.GE.AND UP0, UPT, UR12, 0x1, UPT ;  /* 0x000000010c00788c */ /* 0x000fcc000bf06270 */
[----:B------:R-:W-:-:S13]  /*1880*/  PLOP3.LUT P0, PT, PT, PT, UP0, 0x80, 0x0 ;  /* 0x000000000000781c */ /* 0x000fda0003f0f008 */
[----:B------:R-:W-:Y:S05]  /*1890*/  @!P0 BRA `(.L_x_19) ;  /* 0x0000000400708947 */ /* 0x000fea0003800000 */
[----:B01----:R-:W-:Y:S01]  /*18a0*/  IMAD.U32 R6, RZ, RZ, UR12 ;  /* 0x0000000cff067e24 */ /* 0x003fe2000f8e00ff */
[----:B------:R-:W-:Y:S01]  /*18b0*/  UMOV UR17, UR5 ;  /* 0x0000000500117c82 */ /* 0x000fe20008000000 */
[----:B------:R-:W-:-:S05]  /*18c0*/  ULDC UR20, c[0x0][0x50c] ;  /* 0x0001430000147ab9 */ /* 0x000fca0000000800 */
.L_x_27:
[----:B------:R-:W-:-:S13]  /*18d0*/  ISETP.NE.AND P1, PT, R80, 0x3, PT ;  /* 0x000000035000780c */ /* 0x000fda0003f25270 */
[----:B01----:R-:W-:Y:S05]  /*18e0*/  @!P1 BRA `(.L_x_20) ;  /* 0x0000000000049947 */ /* 0x003fea0003800000 */
[----:B------:R-:W-:Y:S01]  /*18f0*/  BPT.TRAP 0x1 ;  /* 0x000000040000795c */ /* 0x000fe20000300000 */
.L_x_20:
[----:B------:R-:W0:Y:S01]  /*1900*/  S2UR UR12, SR_CgaCtaId ;  /* 0x00000000000c79c3 */ /* 0x000e220000008800 */
[----:B------:R-:W-:Y:S01]  /*1910*/  UMOV UR10, 0x400 ;  /* 0x00000400000a7882 */ /* 0x000fe20000000000 */
[----:B------:R-:W-:Y:S01]  /*1920*/  SHF.L.U32 R7, R9, 0x1f, RZ ;  /* 0x0000001f09077819 */ /* 0x000fe200000006ff */
[----:B0-----:R-:W-:-:S04]  /*1930*/  ULEA UR10, UR12, UR10, 0x18 ;  /* 0x0000000a0c0a7291 */ /* 0x001fc8000f8ec03f */
[----:B------:R-:W-:-:S09]  /*1940*/  ULEA UR12, UR16, UR10, 0x3 ;  /* 0x0000000a100c7291 */ /* 0x000fd2000f8e183f */
[----:B------:R0:W1:Y:S01]  /*1950*/  SYNCS.PHASECHK.TRANS64.TRYWAIT P0, [UR12], R7 ;  /* 0x00000007ff0075a7 */ /* 0x000062000800014c */
[----:B------:R-:W-:Y:S05]  /*1960*/  @!P1 BRA `(.L_x_21) ;  /* 0x0000000000049947 */ /* 0x000fea0003800000 */
[----:B------:R-:W-:Y:S01]  /*1970*/  BPT.TRAP 0x1 ;  /* 0x000000040000795c */ /* 0x000fe20000300000 */
.L_x_21:
[----:B-1----:R-:W-:Y:S05]  /*1980*/  @P0 BRA `(.L_x_22) ;  /* 0x0000000000080947 */ /* 0x002fea0003800000 */
[----:B------:R-:W1:Y:S02]  /*1990*/  SYNCS.PHASECHK.TRANS64.TRYWAIT P0, [UR12], R7 ;  /* 0x00000007ff0075a7 */ /* 0x000e64000800014c */
[----:B-1----:R-:W-:Y:S05]  /*19a0*/  @!P0 BRA `(.L_x_23) ;  /* 0x0000004c00dc8947 */ /* 0x002fea0003800000 */
.L_x_22:
[----:B------:R-:W-:Y:S01]  /*19b0*/  UIADD3 UR12, UR10, 0x5100, URZ ;  /* 0x000051000a0c7890 */ /* 0x000fe2000fffe03f */
[----:B------:R-:W-:Y:S01]  /*19c0*/  WARPGROUP.ARRIVE ;  /* 0x00000000000079c5 */ /* 0x000fe20000000000 */
[----:B------:R-:W-:Y:S02]  /*19d0*/  UISETP.NE.AND UP0, UPT, UR7, URZ, UPT ;  /* 0x0000003f0700728c */ /* 0x000fe4000bf05270 */
[----:B------:R-:W-:Y:S02]  /*19e0*/  USHF.R.U32.HI UR12, URZ, 0x4, UR12 ;  /* 0x000000043f0c7899 */ /* 0x000fe4000801160c */
[----:B------:R-:W-:Y:S02]  /*19f0*/  USEL UR8, UR8, URZ, !UP0 ;  /* 0x0000003f08087287 */ /* 0x000fe4000c000000 */
[----:B------:R-:W-:Y:S02]  /*1a00*/  ULOP3.LUT UR7, UR12, 0x3fff, URZ, 0xc0, !UPT ;  /* 0x00003fff0c077892 */ /* 0x000fe4000f8ec03f */
[----:B------:R-:W-:-:S02]  /*1a10*/  ULOP3.LUT UR12, UR11, 0x10000, URZ, 0xfc, !UPT ;  /* 0x000100000b0c7892 */ /* 0x000fc4000f8efc3f */
[----:B------:R-:W-:Y:S02]  /*1a20*/  ULOP3.LUT UR7, UR7, 0x10000, URZ, 0xfc, !UPT ;  /* 0x0001000007077892 */ /* 0x000fe4000f8efc3f */
[----:B------:R-:W-:Y:S02]  /*1a30*/  UISETP.NE.U32.AND UP0, UPT, UR8, URZ, UPT ;  /* 0x0000003f0800728c */ /* 0x000fe4000bf05070 */
[----:B------:R-:W-:Y:S02]  /*1a40*/  ULEA UR12, UR16, UR12, 0x8 ;  /* 0x0000000c100c7291 */ /* 0x000fe4000f8e403f */
[----:B------:R-:W-:Y:S01]  /*1a50*/  ULEA UR14, UR16, UR7, 0x7 ;  /* 0x00000007100e7291 */ /* 0x000fe2000f8e383f */
[----:B------:R-:W-:Y:S01]  /*1a60*/  UMOV UR13, 0xc0000010 ;  /* 0xc0000010000d7882 */ /* 0x000fe20000000000 */
[----:B------:R-:W-:Y:S01]  /*1a70*/  UMOV UR15, 0xc0000010 ;  /* 0xc0000010000f7882 */ /* 0x000fe20000000000 */
[----:B------:R-:W-:-:S06]  /*1a80*/  UIADD3 UR6, UR6, 0x1, URZ ;  /* 0x0000000106067890 */ /* 0x000fcc000fffe03f */
[----:B------:R-:W-:Y:S01]  /*1a90*/  QGMMA.64x64x32.F32.E5M2.E5M2 R24, gdesc[UR12], R24, UP0, gsb0 ;  /* 0x00e000000c1879f3 */ /* 0x000fe2000b803818 */
[----:B------:R-:W-:-:S04]  /*1aa0*/  UISETP.NE.AND UP0, UPT, UR6, UR20, UPT ;  /* 0x000000140600728c */ /* 0x000fc8000bf05270 */
[----:B------:R-:W-:-:S06]  /*1ab0*/  USEL UR7, URZ, 0x1, UP0 ;  /* 0x000000013f077887 */ /* 0x000fcc0008000000 */
[----:B------:R-:W-:Y:S01]  /*1ac0*/  ISETP.NE.AND P0, PT, RZ, UR7, PT ;  /* 0x00000007ff007c0c */ /* 0x000fe2000bf05270 */
[----:B------:R-:W-:-:S12]  /*1ad0*/  WARPGROUP.DEPBAR.LE gsb0, 0x1 ;  /* 0x00008000000079c5 */ /* 0x000fd80000010100 */
[----:B------:R-:W-:Y:S05]  /*1ae0*/  @!P0 BRA `(.L_x_24) ;  /* 0x0000000000888947 */ /* 0x000fea0003800000 */
[----:B------:R-:W-:Y:S02]  /*1af0*/  WARPGROUP.DEPBAR.LE gsb0, 0x0 ;  /* 0x00008000000079c5 */ /* 0x000fe40000010000 */
[----:B------:R-:W-:-:S01]  /*1b00*/  FADD R79, R24, R79 ;  /* 0x0000004f184f7221 */ /* 0x000fc20000000000 */
[----:B------:R-:W-:Y:S01]  /*1b10*/  FADD R78, R25, R78 ;  /* 0x0000004e194e7221 */ /* 0x000fe20000000000 */
        /* <DEDUP_REMOVED lines=30> */
[----:B------:R-:W-:-:S06]  /*1d00*/  UMOV UR6, URZ ;  /* 0x0000003f00067c82 */ /* 0x000fcc0008000000 */
.L_x_24:
[----:B------:R-:W-:Y:S05]  /*1d10*/  @!P1 BRA `(.L_x_25) ;  /* 0x0000000000049947 */ /* 0x000fea0003800000 */
[----:B------:R-:W-:Y:S01]  /*1d20*/  BPT.TRAP 0x1 ;  /* 0x000000040000795c */ /* 0x000fe20000300000 */
.L_x_25:
[----:B------:R-:W-:Y:S01]  /*1d30*/  ULEA UR8, UR17, UR10, 0x3 ;  /* 0x0000000a11087291 */ /* 0x000fe2000f8e183f */
[----:B------:R-:W-:-:S03]  /*1d40*/  ISETP.GT.U32.AND P0, PT, R4, 0x1, PT ;  /* 0x000000010400780c */ /* 0x000fc60003f04070 */
[----:B------:R-:W-:-:S04]  /*1d50*/  UIADD3 UR8, UR8, 0x28, URZ ;  /* 0x0000002808087890 */ /* 0x000fc8000fffe03f */
[----:B------:R-:W-:-:S09]  /*1d60*/  UPRMT UR8, URZ, 0x654, UR8 ;  /* 0x000006543f087896 */ /* 0x000fd20008000008 */
[----:B------:R-:W-:Y:S01]  /*1d70*/  SYNCS.ARRIVE.TRANS64.RED.A1T0 RZ, [UR8], RZ ;  /* 0x000000ffffff79a7 */ /* 0x000fe20008100408 */
[----:B------:R-:W-:Y:S05]  /*1d80*/  @P0 BRA `(.L_x_26) ;  /* 0x0000000000040947 */ /* 0x000fea0003800000 */
[----:B------:R-:W-:Y:S01]  /*1d90*/  BPT.TRAP 0x1 ;  /* 0x000000040000795c */ /* 0x000fe20000300000 */
.L_x_26:
[----:B------:R-:W-:Y:S01]  /*1da0*/  UIADD3 UR16, UR16, 0x1, URZ ;  /* 0x0000000110107890 */ /* 0x000fe2000fffe03f */
[C---:B------:R-:W-:Y:S01]  /*1db0*/  ISETP.GT.AND P0, PT, R6.reuse, 0x1, PT ;  /* 0x000000010600780c */ /* 0x040fe20003f04270 */
[----:B------:R-:W-:Y:S01]  /*1dc0*/  UIADD3 UR17, UR17, 0x1, URZ ;  /* 0x0000000111117890 */ /* 0x000fe2000fffe03f */
[----:B------:R-:W-:Y:S01]  /*1dd0*/  VIADD R6, R6, 0xffffffff ;  /* 0xffffffff06067836 */ /* 0x000fe20000000000 */
[----:B------:R-:W-:Y:S02]  /*1de0*/  UISETP.NE.AND UP0, UPT, UR16, 0x5, UPT ;  /* 0x000000051000788c */ /* 0x000fe4000bf05270 */
[----:B------:R-:W-:Y:S02]  /*1df0*/  UISETP.NE.AND UP1, UPT, UR17, 0x5, UPT ;  /* 0x000000051100788c */ /* 0x000fe4000bf25270 */
[----:B------:R-:W-:Y:S02]  /*1e00*/  USEL UR8, URZ, 0x1, UP0 ;  /* 0x000000013f087887 */ /* 0x000fe40008000000 */
[----:B------:R-:W-:-:S02]  /*1e10*/  USEL UR16, UR16, URZ, UP0 ;  /* 0x0000003f10107287 */ /* 0x000fc40008000000 */
[----:B------:R-:W-:Y:S02]  /*1e20*/  USEL UR17, UR17, URZ, UP1 ;  /* 0x0000003f11117287 */ /* 0x000fe40008800000 */
[----:B------:R-:W-:Y:S01]  /*1e30*/  LOP3.LUT R9, R9, UR8, RZ, 0x3c, !PT ;  /* 0x0000000809097c12 */ /* 0x000fe2000f8e3cff */
[----:B------:R-:W-:Y:S01]  /*1e40*/  UMOV UR8, 0x1 ;  /* 0x0000000100087882 */ /* 0x000fe20000000000 */
[----:B------:R-:W-:Y:S08]  /*1e50*/  @P0 BRA `(.L_x_27) ;  /* 0xfffffff8009c0947 */ /* 0x000ff0000383ffff */
.L_x_19:
[----:B------:R-:W-:Y:S01]  /*1e60*/  UISETP.NE.AND UP0, UPT, UR6, URZ, UPT ;  /* 0x0000003f0600728c */ /* 0x000fe2000bf05270 */
[----:B01----:R-:W0:Y:S03]  /*1e70*/  LDC R6, c[0x0][0x28c] ;  /* 0x0000a300ff067b82 */ /* 0x003e260000000800 */
[----:B------:R-:W-:-:S06]  /*1e80*/  USEL UR6, URZ, 0x1, !UP0 ;  /* 0x000000013f067887 */ /* 0x000fcc000c000000 */
[----:B------:R-:W-:Y:S02]  /*1e90*/  ISETP.NE.AND P0, PT, RZ, UR6, PT ;  /* 0x00000006ff007c0c */ /* 0x000fe4000bf05270 */
[----:B0-----:R-:W-:-:S11]  /*1ea0*/  ISETP.GE.AND P1, PT, R6, 0x1, PT ;  /* 0x000000010600780c */ /* 0x001fd60003f26270 */
[----:B------:R-:W-:Y:S05]  /*1eb0*/  @!P0 BRA `(.L_x_28) ;  /* 0x0000000000848947 */ /* 0x000fea0003800000 */
[----:B------:R-:W-:Y:S02]  /*1ec0*/  WARPGROUP.DEPBAR.LE gsb0, 0x0 ;  /* 0x00008000000079c5 */ /* 0x000fe40000010000 */
[----:B------:R-:W-:Y:S01]  /*1ed0*/  FADD R79, R24, R79 ;  /* 0x0000004f184f7221 */ /* 0x000fe20000000000 */
        /* <DEDUP_REMOVED lines=30> */
[----:B------:R-:W-:-:S07]  /*20c0*/  FADD R14, R14, R55 ;  /* 0x000000370e0e7221 */ /* 0x000fce0000000000 */
.L_x_28:
[----:B------:R-:W-:Y:S02]  /*20d0*/  WARPGROUP.DEPBAR.LE gsb0, 0x0 ;  /* 0x00008000000079c5 */ /* 0x000fe40000010000 */
[----:B------:R-:W-:Y:S05]  /*20e0*/  @!P1 BRA `(.L_x_29) ;  /* 0x0000000000409947 */ /* 0x000fea0003800000 */
[----:B------:R-:W-:-:S13]  /*20f0*/  ISETP.NE.AND P0, PT, R80, 0x3, PT ;  /* 0x000000035000780c */ /* 0x000fda0003f05270 */
[----:B------:R-:W-:Y:S05]  /*2100*/  @!P0 BRA `(.L_x_30) ;  /* 0x0000000000048947 */ /* 0x000fea0003800000 */
[----:B------:R-:W-:Y:S01]  /*2110*/  BPT.TRAP 0x1 ;  /* 0x000000040000795c */ /* 0x000fe20000300000 */
.L_x_30:
[----:B------:R-:W-:Y:S01]  /*2120*/  UISETP.LT.AND UP0, UPT, UR9, 0x1, UPT ;  /* 0x000000010900788c */ /* 0x000fe2000bf01270 */
[----:B------:R-:W-:-:S03]  /*2130*/  ISETP.GT.U32.AND P0, PT, R4, 0x1, PT ;  /* 0x000000010400780c */ /* 0x000fc60003f04070 */
[----:B------:R-:W-:-:S04]  /*2140*/  USEL UR8, UR9, 0x1, UP0 ;  /* 0x0000000109087887 */ /* 0x000fc80008000000 */
[----:B------:R-:W-:-:S04]  /*2150*/  UIADD3 UR8, UR5, UR9, -UR8 ;  /* 0x0000000905087290 */ /* 0x000fc8000fffe808 */
[----:B------:R-:W-:-:S04]  /*2160*/  UIMAD.WIDE.U32 UR6, UR8, -0x33333333, URZ ;  /* 0xcccccccd080678a5 */ /* 0x000fc8000f8e003f */
[----:B------:R-:W-:-:S04]  /*2170*/  USHF.R.U32.HI UR6, URZ, 0x2, UR7 ;  /* 0x000000023f067899 */ /* 0x000fc80008011607 */
[----:B------:R-:W-:-:S04]  /*2180*/  UIMAD UR8, UR6, -0x5, UR8 ;  /* 0xfffffffb060878a4 */ /* 0x000fc8000f8e0208 */
[----:B------:R-:W-:-:S04]  /*2190*/  ULEA UR8, UR8, UR10, 0x3 ;  /* 0x0000000a08087291 */ /* 0x000fc8000f8e183f */
[----:B------:R-:W-:-:S04]  /*21a0*/  UIADD3 UR8, UR8, 0x28, URZ ;  /* 0x0000002808087890 */ /* 0x000fc8000fffe03f */
[----:B------:R-:W-:-:S09]  /*21b0*/  UPRMT UR8, URZ, 0x654, UR8 ;  /* 0x000006543f087896 */ /* 0x000fd20008000008 */
[----:B------:R-:W-:Y:S01]  /*21c0*/  SYNCS.ARRIVE.TRANS64.RED.A1T0 RZ, [UR8], RZ ;  /* 0x000000ffffff79a7 */ /* 0x000fe20008100408 */
[----:B------:R-:W-:Y:S05]  /*21d0*/  @P0 BRA `(.L_x_29) ;  /* 0x0000000000040947 */ /* 0x000fea0003800000 */
[----:B------:R-:W-:Y:S01]  /*21e0*/  BPT.TRAP 0x1 ;  /* 0x000000040000795c */ /* 0x000fe20000300000 */
.L_x_29:
[----:B------:R-:W0:Y:S01]  /*21f0*/  LDC R24, c[0x0][0x288] ;  /* 0x0000a200ff187b82 */ /* 0x000e220000000800 */
[--C-:B------:R-:W-:Y:S01]  /*2200*/  SHF.R.U32.HI R6, RZ, 0x2, R2.reuse ;  /* 0x00000002ff067819 */ /* 0x100fe20000011602 */
[----:B------:R-:W-:Y:S01]  /*2210*/  IMAD.SHL.U32 R17, R12, 0x40, RZ ;  /* 0x000000400c117824 */ /* 0x000fe200078e00ff */
[----:B------:R-:W-:Y:S01]  /*2220*/  SHF.R.U32.HI R9, RZ, 0x7, R2 ;  /* 0x00000007ff097819 */ /* 0x000fe20000011602 */
[----:B------:R-:W-:Y:S01]  /*2230*/  UIADD3 UR5, UR9, UR5, URZ ;  /* 0x0000000509057290 */ /* 0x000fe2000fffe03f */
[----:B------:R-:W-:Y:S01]  /*2240*/  LOP3.LUT R7, R6, 0x7, RZ, 0xc0, !PT ;  /* 0x0000000706077812 */ /* 0x000fe200078ec0ff */
[C---:B------:R-:W-:Y:S01]  /*2250*/  IMAD.SHL.U32 R12, R2.reuse, 0x2, RZ ;  /* 0x00000002020c7824 */ /* 0x040fe200078e00ff */
[----:B------:R-:W-:Y:S01]  /*2260*/  LOP3.LUT R6, R9, 0x1, RZ, 0xc0, !PT ;  /* 0x0000000109067812 */ /* 0x000fe200078ec0ff */
[----:B------:R-:W-:Y:S01]  /*2270*/  UISETP.GT.U32.AND UP0, UPT, UR5, 0x4, UPT ;  /* 0x000000040500788c */ /* 0x000fe2000bf04070 */
[C---:B------:R-:W-:Y:S01]  /*2280*/  LOP3.LUT R13, R2.reuse, 0x3, RZ, 0xc0, !PT ;  /* 0x00000003020d7812 */ /* 0x040fe200078ec0ff */
[----:B------:R-:W-:Y:S01]  /*2290*/  ULDC UR12, c[0x0][0x284] ;  /* 0x0000a100000c7ab9 */ /* 0x000fe20000000800 */
[----:B------:R-:W-:Y:S01]  /*22a0*/  LOP3.LUT R8, R2, 0x60, RZ, 0xc0, !PT ;  /* 0x0000006002087812 */ /* 0x000fe200078ec0ff */
[----:B------:R-:W-:Y:S01]  /*22b0*/  IMAD.SHL.U32 R26, R6, 0x40, RZ ;  /* 0x00000040061a7824 */ /* 0x000fe200078e00ff */
[----:B------:R-:W-:Y:S01]  /*22c0*/  UISETP.LT.U32.AND UP0, UPT, UR9, 0x5, UP0 ;  /* 0x000000050900788c */ /* 0x000fe20008701070 */
[----:B------:R-:W-:Y:S01]  /*22d0*/  SHF.R.S32.HI R32, RZ, 0x1f, R69 ;  /* 0x0000001fff207819 */ /* 0x000fe20000011445 */
[----:B------:R-:W-:Y:S01]  /*22e0*/  UISETP.GE.U32.AND UP1, UPT, UR9, 0x5, UPT ;  /* 0x000000050900788c */ /* 0x000fe2000bf26070 */
[----:B------:R-:W-:Y:S01]  /*22f0*/  SHF.R.U32.HI R8, RZ, 0x1, R8 ;  /* 0x00000001ff087819 */ /* 0x000fe20000011608 */
[----:B------:R-:W-:Y:S01]  /*2300*/  ULDC.64 UR10, c[0x0][0x5d0] ;  /* 0x00017400000a7ab9 */ /* 0x000fe20000000a00 */
[--C-:B------:R-:W-:Y:S01]  /*2310*/  LOP3.LUT R9, R26, 0x40, R7.reuse, 0xe2, !PT ;  /* 0x000000401a097812 */ /* 0x100fe200078ee207 */
[----:B------:R-:W-:Y:S01]  /*2320*/  UIMAD.WIDE.U32 UR6, UR5, -0x33333333, URZ ;  /* 0xcccccccd050678a5 */ /* 0x000fe2000f8e003f */
[----:B------:R-:W-:Y:S01]  /*2330*/  IADD3 R25, RZ, -R8, -R7 ;  /* 0x80000008ff197210 */ /* 0x000fe20007ffe807 */
[----:B------:R-:W-:Y:S01]  /*2340*/  USEL UR8, URZ, 0x1, !UP0 ;  /* 0x000000013f087887 */ /* 0x000fe2000c000000 */
[----:B------:R-:W-:Y:S01]  /*2350*/  LOP3.LUT R12, R17, 0x6, R12, 0xf8, !PT ;  /* 0x00000006110c7812 */ /* 0x000fe200078ef80c */
[----:B------:R-:W-:Y:S01]  /*2360*/  USHF.R.U32.HI UR6, URZ, 0x2, UR7 ;  /* 0x000000023f067899 */ /* 0x000fe20008011607 */
[----:B0-----:R-:W-:Y:S01]  /*2370*/  IMAD R26, R13, -0x2, R24 ;  /* 0xfffffffe0d1a7824 */ /* 0x001fe200078e0218 */
[----:B------:R-:W-:Y:S01]  /*2380*/  ISETP.GE.AND P0, PT, R17, R24, PT ;  /* 0x000000181100720c */ /* 0x000fe20003f06270 */
[----:B------:R-:W-:Y:S01]  /*2390*/  IMAD.SHL.U32 R24, R16, 0x80, RZ ;  /* 0x0000008010187824 */ /* 0x000fe200078e00ff */
[----:B------:R-:W-:Y:S01]  /*23a0*/  SHF.R.S32.HI R13, RZ, 0x1f, R12 ;  /* 0x0000001fff0d7819 */ /* 0x000fe2000001140c */
[----:B------:R-:W-:Y:S01]  /*23b0*/  IMAD R25, R6, -0x40, R25 ;  /* 0xffffffc006197824 */ /* 0x000fe200078e0219 */
[----:B------:R-:W-:Y:S01]  /*23c0*/  ULOP3.LUT UR4, UR4, UR8, URZ, 0x3c, !UPT ;  /* 0x0000000804047292 */ /* 0x000fe2000f8e3c3f */
[----:B------:R-:W-:Y:S01]  /*23d0*/  IMAD R6, R32, UR10, RZ ;  /* 0x0000000a20067c24 */ /* 0x000fe2000f8e02ff */
[----:B------:R-:W-:Y:S01]  /*23e0*/  ISETP.GE.OR P0, PT, R24, UR12, P0 ;  /* 0x0000000c18007c0c */ /* 0x000fe20008706670 */
[----:B------:R-:W-:Y:S01]  /*23f0*/  IMAD.WIDE R28, R16, 0x80, RZ ;  /* 0x00000080101c7825 */ /* 0x000fe200078e02ff */
[----:B------:R-:W-:Y:S01]  /*2400*/  UIMAD UR5, UR6, -0x5, UR5 ;  /* 0xfffffffb060578a4 */ /* 0x000fe2000f8e0205 */
[----:B------:R-:W-:Y:S01]  /*2410*/  IADD3 R25, -R24, UR12, R25 ;  /* 0x0000000c18197c10 */ /* 0x000fe2000fffe119 */
[----:B------:R-:W-:Y:S01]  /*2420*/  @UP1 ULOP3.LUT UR4, UR4, 0x1, UR6, 0x78, !UPT ;  /* 0x0000000104041892 */ /* 0x000fe2000f8e7806 */
[C---:B------:R-:W-:Y:S01]  /*2430*/  IMAD R27, R69.reuse, UR11, R6 ;  /* 0x0000000b451b7c24 */ /* 0x040fe2000f8e0206 */
[----:B------:R-:W-:Y:S01]  /*2440*/  LOP3.LUT R33, R28, R9, R8, 0xfe, !PT ;  /* 0x000000091c217212 */ /* 0x000fe200078efe08 */
[----:B------:R-:W-:-:S04]  /*2450*/  IMAD.WIDE.U32 R6, R69, UR10, R12 ;  /* 0x0000000a45067c25 */ /* 0x000fc8000f8e000c */
[----:B------:R-:W-:Y:S02]  /*2460*/  IMAD.IADD R7, R7, 0x1, R27 ;  /* 0x0000000107077824 */ /* 0x000fe400078e021b */
[----:B------:R-:W-:Y:S02]  /*2470*/  IMAD.IADD R26, R26, 0x1, -R17 ;  /* 0x000000011a1a7824 */ /* 0x000fe400078e0a11 */
[----:B------:R-:W-:Y:S01]  /*2480*/  IMAD.MOV.U32 R24, RZ, RZ, -0x1 ;  /* 0xffffffffff187424 */ /* 0x000fe200078e00ff */
[----:B------:R-:W-:Y:S06]  /*2490*/  @P0 BRA `(.L_x_31) ;  /* 0x0000002400940947 */ /* 0x000fec0003800000 */
[----:B------:R-:W0:Y:S01]  /*24a0*/  LDC.64 R30, c[0x0][0x5c8] ;  /* 0x00017200ff1e7b82 */ /* 0x000e220000000a00 */
[----:B------:R-:W-:Y:S01]  /*24b0*/  ULDC.64 UR6, c[0x0][0x5c0] ;  /* 0x0001700000067ab9 */ /* 0x000fe20000000a00 */
[----:B------:R-:W-:Y:S01]  /*24c0*/  BSSY B0, `(.L_x_31) ;  /* 0x0000262000007945 */ /* 0x000fe20003800000 */
[-C--:B0-----:R-:W-:Y:S02]  /*24d0*/  IMAD R8, R29, R30.reuse, RZ ;  /* 0x0000001e1d087224 */ /* 0x081fe400078e02ff */
[----:B------:R-:W-:-:S04]  /*24e0*/  IMAD.WIDE.U32 R6, R33, R30, R6 ;  /* 0x0000001e21067225 */ /* 0x000fc800078e0006 */
[----:B------:R-:W-:Y:S01]  /*24f0*/  IMAD R17, R33, R31, R8 ;  /* 0x0000001f21117224 */ /* 0x000fe200078e0208 */
[----:B------:R-:W-:Y:S02]  /*2500*/  LEA R9, P0, R30, R6, 0x3 ;  /* 0x000000061e097211 */ /* 0x000fe400078018ff */
[----:B------:R-:W-:Y:S01]  /*2510*/  IADD3 R8, P1, R6, UR6, RZ ;  /* 0x0000000606087c10 */ /* 0x000fe2000ff3e0ff */
[----:B------:R-:W-:Y:S01]  /*2520*/  IMAD.IADD R17, R7, 0x1, R17 ;  /* 0x0000000107117824 */ /* 0x000fe200078e0211 */
[----:B------:R-:W-:-:S04]  /*2530*/  IADD3 R6, P2, R9, UR6, RZ ;  /* 0x0000000609067c10 */ /* 0x000fc8000ff5e0ff */
[----:B------:R-:W-:Y:S02]  /*2540*/  LEA.HI.X R7, R30, R17, R31, 0x3, P0 ;  /* 0x000000111e077211 */ /* 0x000fe400000f1c1f */
[----:B----45:R-:W-:Y:S02]  /*2550*/  FSETP.NEU.AND P0, PT, R10, RZ, PT ;  /* 0x000000ff0a00720b */ /* 0x030fe40003f0d000 */
[----:B------:R-:W-:Y:S02]  /*2560*/  IADD3.X R9, R17, UR7, RZ, P1, !PT ;  /* 0x0000000711097c10 */ /* 0x000fe40008ffe4ff */
[----:B------:R-:W-:-:S09]  /*2570*/  IADD3.X R7, R7, UR7, RZ, P2, !PT ;  /* 0x0000000707077c10 */ /* 0x000fd200097fe4ff */
[----:B------:R-:W-:Y:S05]  /*2580*/  @!P0 BRA `(.L_x_32) ;  /* 0x0000001c00148947 */ /* 0x000fea0003800000 */
[----:B------:R-:W-:Y:S01]  /*2590*/  ULDC.64 UR6, c[0x0][0x5b8] ;  /* 0x00016e0000067ab9 */ /* 0x000fe20000000a00 */
[----:B------:R-:W-:Y:S01]  /*25a0*/  ISETP.GE.AND P0, PT, R26, 0x1, PT ;  /* 0x000000011a00780c */ /* 0x000fe20003f06270 */
[----:B------:R-:W-:Y:S01]  /*25b0*/  IMAD R30, R32, UR6, RZ ;  /* 0x00000006201e7c24 */ /* 0x000fe2000f8e02ff */
[----:B------:R-:W-:Y:S01]  /*25c0*/  ULDC.64 UR10, c[0x0][0x5a8] ;  /* 0x00016a00000a7ab9 */ /* 0x000fe20000000a00 */
[----:B------:R-:W-:Y:S01]  /*25d0*/  IMAD.WIDE.U32 R16, R69, UR6, R12 ;  /* 0x0000000645107c25 */ /* 0x000fe2000f8e000c */
[----:B------:R-:W-:Y:S01]  /*25e0*/  ISETP.LT.OR P3, PT, R25, 0x1, !P0 ;  /* 0x000000011900780c */ /* 0x000fe20004761670 */
[----:B------:R-:W-:Y:S02]  /*25f0*/  BSSY B1, `(.L_x_33) ;  /* 0x000000c000017945 */ /* 0x000fe40003800000 */
[----:B------:R-:W-:Y:S01]  /*2600*/  IMAD R69, R69, UR7, R30 ;  /* 0x0000000745457c24 */ /* 0x000fe2000f8e021e */
[----:B------:R-:W-:Y:S02]  /*2610*/  ULDC.64 UR6, c[0x0][0x5b0] ;  /* 0x00016c0000067ab9 */ /* 0x000fe40000000a00 */
[----:B------:R-:W-:-:S02]  /*2620*/  IMAD R27, R29, UR6, RZ ;  /* 0x000000061d1b7c24 */ /* 0x000fc4000f8e02ff */
[----:B------:R-:W-:Y:S02]  /*2630*/  IMAD.IADD R17, R17, 0x1, R69 ;  /* 0x0000000111117824 */ /* 0x000fe400078e0245 */
[C---:B------:R-:W-:Y:S02]  /*2640*/  IMAD R27, R33.reuse, UR7, R27 ;  /* 0x00000007211b7c24 */ /* 0x040fe4000f8e021b */
[----:B------:R-:W-:-:S03]  /*2650*/  IMAD.WIDE.U32 R12, R33, UR6, R16 ;  /* 0x00000006210c7c25 */ /* 0x000fc6000f8e0010 */
[----:B------:R-:W-:-:S04]  /*2660*/  IADD3 R12, P1, R12, UR10, RZ ;  /* 0x0000000a0c0c7c10 */ /* 0x000fc8000ff3e0ff */
[--C-:B------:R-:W-:Y:S02]  /*2670*/  IADD3.X R13, R13, UR11, R27.reuse, P1, !PT ;  /* 0x0000000b0d0d7c10 */ /* 0x100fe40008ffe41b */
[----:B------:R-:W-:Y:S01]  /*2680*/  PRMT R27, RZ, 0x7610, R27 ;  /* 0x00007610ff1b7816 */ /* 0x000fe2000000001b */
[----:B------:R-:W-:Y:S06]  /*2690*/  @P3 BRA `(.L_x_34) ;  /* 0x0000000000043947 */ /* 0x000fec0003800000 */
[----:B------:R0:W5:Y:S02]  /*26a0*/  LDG.E.U8 R27, desc[UR18][R12.64] ;  /* 0x000000120c1b7981 */ /* 0x000164000c1e1100 */
.L_x_34:
[----:B------:R-:W-:Y:S05]  /*26b0*/  BSYNC B1 ;  /* 0x0000000000017941 */ /* 0x000fea0003800000 */
.L_x_33:
[----:B-----5:R-:W-:Y:S01]  /*26c0*/  LOP3.LUT R27, R27, 0xff, RZ, 0xc0, !PT ;  /* 0x000000ff1b1b7812 */ /* 0x020fe200078ec0ff */
[----:B------:R-:W-:Y:S01]  /*26d0*/  BSSY B1, `(.L_x_35) ;  /* 0x000000c000017945 */ /* 0x000fe20003800000 */
[----:B------:R-:W-:Y:S02]  /*26e0*/  ISETP.GE.AND P1, PT, R26, 0x2, PT ;  /* 0x000000021a00780c */ /* 0x000fe40003f26270 */
[----:B------:R-:W-:Y:S02]  /*26f0*/  F2FP.F16.E5M2.UNPACK_B R27, R27 ;  /* 0x0000001bff1b723e */ /* 0x000fe400020004ff */
[----:B------:R-:W-:-:S03]  /*2700*/  ISETP.LT.OR P2, PT, R25, 0x1, !P1 ;  /* 0x000000011900780c */ /* 0x000fc60004f41670 */
[----:B------:R-:W-:-:S05]  /*2710*/  HADD2.F32 R27, -RZ, R27.H0_H0 ;  /* 0x2000001bff1b7230 */ /* 0x000fca0000004100 */
[----:B------:R-:W-:Y:S01]  /*2720*/  FMUL R30, R27, R10 ;  /* 0x0000000a1b1e7220 */ /* 0x000fe20000400000 */
[----:B------:R-:W-:-:S03]  /*2730*/  PRMT R27, RZ, 0x7610, R27 ;  /* 0x00007610ff1b7816 */ /* 0x000fc6000000001b */
[----:B--2---:R-:W-:-:S05]  /*2740*/  FFMA R30, R79, R3, R30 ;  /* 0x000000034f1e7223 */ /* 0x004fca000000001e */
[----:B------:R-:W-:-:S05]  /*2750*/  F2FP.SATFINITE.E5M2.F32.PACK_AB_MERGE_C R31, RZ, R30, RZ ;  /* 0x0000001eff1f723e */ /* 0x000fca00048060ff */
[----:B------:R1:W-:Y:S01]  /*2760*/  @!P3 STG.E.U8 desc[UR18][R8.64], R31 ;  /* 0x0000001f0800b986 */ /* 0x0003e2000c101112 */
[----:B------:R-:W-:Y:S05]  /*2770*/  @P2 BRA `(.L_x_36) ;  /* 0x0000000000042947 */ /* 0x000fea0003800000 */
[----:B------:R2:W5:Y:S02]  /*2780*/  LDG.E.U8 R27, desc[UR18][R12.64+0x1] ;  /* 0x000001120c1b7981 */ /* 0x000564000c1e1100 */
.L_x_36:
[----:B------:R-:W-:Y:S05]  /*2790*/  BSYNC B1 ;  /* 0x0000000000017941 */ /* 0x000fea0003800000 */
.L_x_35:
[----:B-----5:R-:W-:Y:S01]  /*27a0*/  LOP3.LUT R27, R27, 0xff, RZ, 0xc0, !PT ;  /* 0x000000ff1b1b7812 */ /* 0x020fe200078ec0ff */
[----:B------:R-:W-:Y:S01]  /*27b0*/  BSSY B1, `(.L_x_37) ;  /* 0x0000012000017945 */ /* 0x000fe20003800000 */
[----:B-1----:R-:W-:Y:S02]  /*27c0*/  IADD3 R31, P3, R33, 0x8, RZ ;  /* 0x00000008211f7810 */ /* 0x002fe40007f7e0ff */
[----:B------:R-:W-:Y:S02]  /*27d0*/  F2FP.F16.E5M2.UNPACK_B R27, R27 ;  /* 0x0000001bff1b723e */ /* 0x000fe400020004ff */
[----:B------:R-:W-:Y:S01]  /*27e0*/  ISETP.LT.OR P0, PT, R25, 0x9, !P0 ;  /* 0x000000091900780c */ /* 0x000fe20004701670 */
[----:B------:R-:W-:Y:S02]  /*27f0*/  IMAD.X R28, RZ, RZ, R29, P3 ;  /* 0x000000ffff1c7224 */ /* 0x000fe400018e061d */
[----:B------:R-:W-:Y:S02]  /*2800*/  HADD2.F32 R27, -RZ, R27.H0_H0 ;  /* 0x2000001bff1b7230 */ /* 0x000fe40000004100 */
[----:B------:R-:W-:-:S02]  /*2810*/  IMAD R28, R28, UR6, RZ ;  /* 0x000000061c1c7c24 */ /* 0x000fc4000f8e02ff */
[----:B------:R-:W-:-:S04]  /*2820*/  IMAD.WIDE.U32 R16, R31, UR6, R16 ;  /* 0x000000061f107c25 */ /* 0x000fc8000f8e0010 */
[----:B------:R-:W-:Y:S01]  /*2830*/  FMUL R27, R27, R10 ;  /* 0x0000000a1b1b7220 */ /* 0x000fe20000400000 */
[----:B------:R-:W-:-:S03]  /*2840*/  IMAD R31, R31, UR7, R28 ;  /* 0x000000071f1f7c24 */ /* 0x000fc6000f8e021c */
[----:B------:R-:W-:Y:S01]  /*2850*/  FFMA R27, R78, R3, R27 ;  /* 0x000000034e1b7223 */ /* 0x000fe2000000001b */
[----:B------:R-:W-:-:S04]  /*2860*/  IADD3 R16, P3, R16, UR10, RZ ;  /* 0x0000000a10107c10 */ /* 0x000fc8000ff7e0ff */
[----:B------:R-:W-:Y:S02]  /*2870*/  F2FP.SATFINITE.E5M2.F32.PACK_AB_MERGE_C R29, RZ, R27, RZ ;  /* 0x0000001bff1d723e */ /* 0x000fe400048060ff */
[----:B------:R-:W-:Y:S02]  /*2880*/  IADD3.X R17, R17, UR11, R31, P3, !PT ;  /* 0x0000000b11117c10 */ /* 0x000fe40009ffe41f */
[----:B------:R-:W-:Y:S01]  /*2890*/  PRMT R27, RZ, 0x7610, R27 ;  /* 0x00007610ff1b7816 */ /* 0x000fe2000000001b */
[----:B------:R1:W-:Y:S01]  /*28a0*/  @!P2 STG.E.U8 desc[UR18][R8.64+0x1], R29 ;  /* 0x0000011d0800a986 */ /* 0x0003e2000c101112 */
[----:B------:R-:W-:Y:S05]  /*28b0*/  @P0 BRA `(.L_x_38) ;  /* 0x0000000000040947 */ /* 0x000fea0003800000 */
[----:B------:R3:W5:Y:S02]  /*28c0*/  LDG.E.U8 R27, desc[UR18][R16.64] ;  /* 0x00000012101b7981 */ /* 0x000764000c1e1100 */
.L_x_38:
[----:B------:R-:W-:Y:S05]  /*28d0*/  BSYNC B1 ;  /* 0x0000000000017941 */ /* 0x000fea0003800000 */
.L_x_37:
[----:B-----5:R-:W-:Y:S01]  /*28e0*/  LOP3.LUT R27, R27, 0xff, RZ, 0xc0, !PT ;  /* 0x000000ff1b1b7812 */ /* 0x020fe200078ec0ff */
[----:B------:R-:W-:Y:S01]  /*28f0*/  BSSY B1, `(.L_x_39) ;  /* 0x000000b000017945 */ /* 0x000fe20003800000 */
[----:B------:R-:W-:Y:S02]  /*2900*/  ISETP.LT.OR P1, PT, R25, 0x9, !P1 ;  /* 0x000000091900780c */ /* 0x000fe40004f21670 */
[----:B------:R-:W-:-:S05]  /*2910*/  F2FP.F16.E5M2.UNPACK_B R27, R27 ;  /* 0x0000001bff1b723e */ /* 0x000fca00020004ff */
[----:B------:R-:W-:-:S05]  /*2920*/  HADD2.F32 R27, -RZ, R27.H0_H0 ;  /* 0x2000001bff1b7230 */ /* 0x000fca0000004100 */
[----:B------:R-:W-:Y:S01]  /*2930*/  FMUL R28, R27, R10 ;  /* 0x0000000a1b1c7220 */ /* 0x000fe20000400000 */
[----:B------:R-:W-:-:S03]  /*2940*/  PRMT R27, RZ, 0x7610, R27 ;  /* 0x00007610ff1b7816 */ /* 0x000fc6000000001b */
[----:B------:R-:W-:-:S05]  /*2950*/  FFMA R28, R77, R3, R28 ;  /* 0x000000034d1c7223 */ /* 0x000fca000000001c */
[----:B-1----:R-:W-:-:S05]  /*2960*/  F2FP.SATFINITE.E5M2.F32.PACK_AB_MERGE_C R29, RZ, R28, RZ ;  /* 0x0000001cff1d723e */ /* 0x002fca00048060ff */
[----:B------:R1:W-:Y:S01]  /*2970*/  @!P0 STG.E.U8 desc[UR18][R6.64], R29 ;  /* 0x0000001d06008986 */ /* 0x0003e2000c101112 */
[----:B------:R-:W-:Y:S05]  /*2980*/  @P1 BRA `(.L_x_40) ;  /* 0x0000000000041947 */ /* 0x000fea0003800000 */
[----:B------:R4:W5:Y:S02]  /*2990*/  LDG.E.U8 R27, desc[UR18][R16.64+0x1] ;  /* 0x00000112101b7981 */ /* 0x000964000c1e1100 */
.L_x_40:
[----:B------:R-:W-:Y:S05]  /*29a0*/  BSYNC B1 ;  /* 0x0000000000017941 */ /* 0x000fea0003800000 */
.L_x_39:
[----:B-----5:R-:W-:Y:S01]  /*29b0*/  LOP3.LUT R27, R27, 0xff, RZ, 0xc0, !PT ;  /* 0x000000ff1b1b7812 */ /* 0x020fe200078ec0ff */
[----:B------:R-:W-:Y:S01]  /*29c0*/  BSSY B1, `(.L_x_41) ;  /* 0x000000c000017945 */ /* 0x000fe20003800000 */
[----:B------:R-:W-:Y:S02]  /*29d0*/  ISETP.GE.AND P0, PT, R26, 0x9, PT ;  /* 0x000000091a00780c */ /* 0x000fe40003f06270 */
[----:B------:R-:W-:Y:S02]  /*29e0*/  F2FP.F16.E5M2.UNPACK_B R27, R27 ;  /* 0x0000001bff1b723e */ /* 0x000fe400020004ff */
[----:B------:R-:W-:-:S03]  /*29f0*/  ISETP.LT.OR P2, PT, R25, 0x1, !P0 ;  /* 0x000000011900780c */ /* 0x000fc60004741670 */
[----:B------:R-:W-:-:S05]  /*2a00*/  HADD2.F32 R27, -RZ, R27.H0_H0 ;  /* 0x2000001bff1b7230 */ /* 0x000fca0000004100 */
[----:B------:R-:W-:-:S04]  /*2a10*/  FMUL R27, R27, R10 ;  /* 0x0000000a1b1b7220 */ /* 0x000fc80000400000 */
[----:B------:R-:W-:-:S05]  /*2a20*/  FFMA R27, R76, R3, R27 ;  /* 0x000000034c1b7223 */ /* 0x000fca000000001b */
[----:B-1----:R-:W-:Y:S02]  /*2a30*/  F2FP.SATFINITE.E5M2.F32.PACK_AB_MERGE_C R29, RZ, R27, RZ ;  /* 0x0000001bff1d723e */ /* 0x002fe400048060ff */
[----:B------:R-:W-:-:S03]  /*2a40*/  PRMT R27, RZ, 0x7610, R27 ;  /* 0x00007610ff1b7816 */ /* 0x000fc6000000001b */
[----:B------:R1:W-:Y:S01]  /*2a50*/  @!P1 STG.E.U8 desc[UR18][R6.64+0x1], R29 ;  /* 0x0000011d06009986 */ /* 0x0003e2000c101112 */
[----:B------:R-:W-:Y:S05]  /*2a60*/  @P2 BRA `(.L_x_42) ;  /* 0x0000000000042947 */ /* 0x000fea0003800000 */
[----:B------:R0:W5:Y:S02]  /*2a70*/  LDG.E.U8 R27, desc[UR18][R12.64+0x8] ;  /* 0x000008120c1b7981 */ /* 0x000164000c1e1100 */
.L_x_42:
[----:B------:R-:W-:Y:S05]  /*2a80*/  BSYNC B1 ;  /* 0x0000000000017941 */ /* 0x000fea0003800000 */
.L_x_41:
        /* <DEDUP_REMOVED lines=13> */
.L_x_44:
[----:B------:R-:W-:Y:S05]  /*2b60*/  BSYNC B1 ;  /* 0x0000000000017941 */ /* 0x000fea0003800000 */
.L_x_43:
[----:B-----5:R-:W-:Y:S01]  /*2b70*/  LOP3.LUT R27, R27, 0xff, RZ, 0xc0, !PT ;  /* 0x000000ff1b1b7812 */ /* 0x020fe200078ec0ff */
[----:B------:R-:W-:Y:S01]  /*2b80*/  BSSY B1, `(.L_x_45) ;  /* 0x000000b000017945 */ /* 0x000fe20003800000 */
[----:B------:R-:W-:Y:S02]  /*2b90*/  ISETP.LT.OR P0, PT, R25, 0x9, !P0 ;  /* 0x000000091900780c */ /* 0x000fe40004701670 */
[----:B------:R-:W-:-:S05]  /*2ba0*/  F2FP.F16.E5M2.UNPACK_B R27, R27 ;  /* 0x0000001bff1b723e */ /* 0x000fca00020004ff */
        /* <DEDUP_REMOVED lines=8> */
.L_x_46:
[----:B------:R-:W-:Y:S05]  /*2c30*/  BSYNC B1 ;  /* 0x0000000000017941 */ /* 0x000fea0003800000 */
.L_x_45:
        /* <DEDUP_REMOVED lines=12> */
.L_x_48:
[----:B------:R-:W-:Y:S05]  /*2d00*/  BSYNC B1 ;  /* 0x0000000000017941 */ /* 0x000fea0003800000 */
.L_x_47:
        /* <DEDUP_REMOVED lines=13> */
.L_x_50:
[----:B------:R-:W-:Y:S05]  /*2de0*/  BSYNC B1 ;  /* 0x0000000000017941 */ /* 0x000fea0003800000 */
.L_x_49:
        /* <DEDUP_REMOVED lines=13> */
.L_x_52:
[----:B------:R-:W-:Y:S05]  /*2ec0*/  BSYNC B1 ;  /* 0x0000000000017941 */ /* 0x000fea0003800000 */
.L_x_51:
        /* <DEDUP_REMOVED lines=12> */
.L_x_54:
[----:B------:R-:W-:Y:S05]  /*2f90*/  BSYNC B1 ;  /* 0x0000000000017941 */ /* 0x000fea0003800000 */
.L_x_53:
        /* <DEDUP_REMOVED lines=12> */
.L_x_56:
[----:B------:R-:W-:Y:S05]  /*3060*/  BSYNC B1 ;  /* 0x0000000000017941 */ /* 0x000fea0003800000 */
.L_x_55:
        /* <DEDUP_REMOVED lines=13> */
.L_x_58:
[----:B------:R-:W-:Y:S05]  /*3140*/  BSYNC B1 ;  /* 0x0000000000017941 */ /* 0x000fea0003800000 */
.L_x_57:
        /* <DEDUP_REMOVED lines=13> */
.L_x_60:
[----:B------:R-:W-:Y:S05]  /*3220*/  BSYNC B1 ;  /* 0x0000000000017941 */ /* 0x000fea0003800000 */
.L_x_59:
        /* <DEDUP_REMOVED lines=12> */
.L_x_62:
[----:B------:R-:W-:Y:S05]  /*32f0*/  BSYNC B1 ;  /* 0x0000000000017941 */ /* 0x000fea0003800000 */
.L_x_61:
        /* <DEDUP_REMOVED lines=12> */
.L_x_64:
[----:B------:R-:W-:Y:S05]  /*33c0*/  BSYNC B1 ;  /* 0x0000000000017941 */ /* 0x000fea0003800000 */
.L_x_63:
        /* <DEDUP_REMOVED lines=13> */
.L_x_66:
[----:B------:R-:W-:Y:S05]  /*34a0*/  BSYNC B1 ;  /* 0x0000000000017941 */ /* 0x000fea0003800000 */
.L_x_65:
        /* <DEDUP_REMOVED lines=13> */
.L_x_68:
[----:B------:R-:W-:Y:S05]  /*3580*/  BSYNC B1 ;  /* 0x0000000000017941 */ /* 0x000fea0003800000 */
.L_x_67:
        /* <DEDUP_REMOVED lines=12> */
.L_x_70:
[----:B------:R-:W-:Y:S05]  /*3650*/  BSYNC B1 ;  /* 0x0000000000017941 */ /* 0x000fea0003800000 */
.L_x_69:
        /* <DEDUP_REMOVED lines=12> */
.L_x_72:
[----:B------:R-:W-:Y:S05]  /*3720*/  BSYNC B1 ;  /* 0x0000000000017941 */ /* 0x000fea0003800000 */
.L_x_71:
        /* <DEDUP_REMOVED lines=13> */
.L_x_74:
[----:B------:R-:W-:Y:S05]  /*3800*/  BSYNC B1 ;  /* 0x0000000000017941 */ /* 0x000fea0003800000 */
.L_x_73:
        /* <DEDUP_REMOVED lines=13> */
.L_x_76:
[----:B------:R-:W-:Y:S05]  /*38e0*/  BSYNC B1 ;  /* 0x0000000000017941 */ /* 0x000fea0003800000 */
.L_x_75:
        /* <DEDUP_REMOVED lines=12> */
.L_x_78:
[----:B------:R-:W-:Y:S05]  /*39b0*/  BSYNC B1 ;  /* 0x0000000000017941 */ /* 0x000fea0003800000 */
.L_x_77:
[----:B-----5:R-:W-:Y:S01]  /*39c0*/  LOP3.LUT R27, R27, 0xff, RZ, 0xc0, !PT ;  /* 0x000000ff1b1b7812 */ /* 0x020fe200078ec0ff */
[----:B------:R-:W-:Y:S01]  /*39d0*/  BSSY B1, `(.L_x_79) ;  /* 0x000000b000017945 */ /* 0x000fe20003800000 */
[----:B------:R-:W-:Y:S02]  /*39e0*/  ISETP.LT.OR P1, PT, R25, 0x9, !P1 ;  /* 0x000000091900780c */ /* 0x000fe40004f21670 */
[----:B------:R-:W-:-:S05]  /*39f0*/  F2FP.F16.E5M2.UNPACK_B R27, R27 ;  /* 0x0000001bff1b723e */ /* 0x000fca00020004ff */
[----:B------:R-:W-:-:S05]  /*3a00*/  HADD2.F32 R27, -RZ, R27.H0_H0 ;  /* 0x2000001bff1b7230 */ /* 0x000fca0000004100 */
[----:B------:R-:W-:-:S04]  /*3a10*/  FMUL R28, R27, R10 ;  /* 0x0000000a1b1c7220 */ /* 0x000fc80000400000 */
[----:B------:R-:W-:Y:S01]  /*3a20*/  FFMA R28, R23, R3, R28 ;  /* 0x00000003171c7223 */ /* 0x000fe2000000001c */
[----:B------:R-:W-:-:S04]  /*3a30*/  PRMT R23, RZ, 0x7610, R23 ;  /* 0x00007610ff177816 */ /* 0x000fc80000000017 */
[----:B------:R-:W-:-:S05]  /*3a40*/  F2FP.SATFINITE.E5M2.F32.PACK_AB_MERGE_C R27, RZ, R28, RZ ;  /* 0x0000001cff1b723e */ /* 0x000fca00048060ff */
[----:B------:R0:W-:Y:S01]  /*3a50*/  @!P0 STG.E.U8 desc[UR18][R6.64+0x28], R27 ;  /* 0x0000281b06008986 */ /* 0x0001e2000c101112 */
[----:B------:R-:W-:Y:S05]  /*3a60*/  @P1 BRA `(.L_x_80) ;  /* 0x0000000000041947 */ /* 0x000fea0003800000 */
[----:B------:R0:W5:Y:S02]  /*3a70*/  LDG.E.U8 R23, desc[UR18][R16.64+0x29] ;  /* 0x0000291210177981 */ /* 0x000164000c1e1100 */
.L_x_80:
[----:B------:R-:W-:Y:S05]  /*3a80*/  BSYNC B1 ;  /* 0x0000000000017941 */ /* 0x000fea0003800000 */
.L_x_79:
        /* <DEDUP_REMOVED lines=8> */
[----:B0-----:R-:W-:Y:S02]  /*3b10*/  F2FP.SATFINITE.E5M2.F32.PACK_AB_MERGE_C R27, RZ, R23, RZ ;  /* 0x00000017ff1b723e */ /* 0x001fe400048060ff */
[----:B------:R-:W-:-:S03]  /*3b20*/  PRMT R23, RZ, 0x7610, R23 ;  /* 0x00007610ff177816 */ /* 0x000fc60000000017 */
[----:B------:R0:W-:Y:S01]  /*3b30*/  @!P1 STG.E.U8 desc[UR18][R6.64+0x29], R27 ;  /* 0x0000291b06009986 */ /* 0x0001e2000c101112 */
[----:B------:R-:W-:Y:S05]  /*3b40*/  @P2 BRA `(.L_x_82) ;  /* 0x0000000000042947 */ /* 0x000fea0003800000 */
[----:B------:R0:W5:Y:S02]  /*3b50*/  LDG.E.U8 R23, desc[UR18][R12.64+0x30] ;  /* 0x000030120c177981 */ /* 0x000164000c1e1100 */
.L_x_82:
[----:B------:R-:W-:Y:S05]  /*3b60*/  BSYNC B1 ;  /* 0x0000000000017941 */ /* 0x000fea0003800000 */
.L_x_81:
[----:B-----5:R-:W-:Y:S01]  /*3b70*/  LOP3.LUT R23, R23, 0xff, RZ, 0xc0, !PT ;  /* 0x000000ff17177812 */ /* 0x020fe200078ec0ff */
[----:B------:R-:W-:Y:S01]  /*3b80*/  BSSY B1, `(.L_x_83) ;  /* 0x000000c000017945 */ /* 0x000fe20003800000 */
[----:B------:R-:W-:Y:S02]  /*3b90*/  ISETP.GE.AND P1, PT, R26, 0x32, PT ;  /* 0x000000321a00780c */ /* 0x000fe40003f26270 */
[----:B------:R-:W-:Y:S02]  /*3ba0*/  F2FP.F16.E5M2.UNPACK_B R23, R23 ;  /* 0x00000017ff17723e */ /* 0x000fe400020004ff */
[----:B------:R-:W-:-:S03]  /*3bb0*/  ISETP.LT.OR P3, PT, R25, 0x1, !P1 ;  /* 0x000000011900780c */ /* 0x000fc60004f61670 */
        /* <DEDUP_REMOVED lines=8> */
.L_x_84:
[----:B------:R-:W-:Y:S05]  /*3c40*/  BSYNC B1 ;  /* 0x0000000000017941 */ /* 0x000fea0003800000 */
.L_x_83:
[----:B-----5:R-:W-:Y:S01]  /*3c50*/  LOP3.LUT R21, R21, 0xff, RZ, 0xc0, !PT ;  /* 0x000000ff15157812 */ /* 0x020fe200078ec0ff */
[----:B------:R-:W-:Y:S01]  /*3c60*/  BSSY B1, `(.L_x_85) ;  /* 0x000000b000017945 */ /* 0x000fe20003800000 */
[----:B------:R-:W-:Y:S02]  /*3c70*/  ISETP.LT.OR P0, PT, R25, 0x9, !P0 ;  /* 0x000000091900780c */ /* 0x000fe40004701670 */
[----:B------:R-:W-:-:S05]  /*3c80*/  F2FP.F16.E5M2.UNPACK_B R21, R21 ;  /* 0x00000015ff15723e */ /* 0x000fca00020004ff */
        /* <DEDUP_REMOVED lines=8> */
.L_x_86:
[----:B------:R-:W-:Y:S05]  /*3d10*/  BSYNC B1 ;  /* 0x0000000000017941 */ /* 0x000fea0003800000 */
.L_x_85:
        /* <DEDUP_REMOVED lines=12> */
.L_x_88:
[----:B------:R-:W-:Y:S05]  /*3de0*/  BSYNC B1 ;  /* 0x0000000000017941 */ /* 0x000fea0003800000 */
.L_x_87:
        /* <DEDUP_REMOVED lines=13> */
.L_x_90:
[----:B------:R-:W-:Y:S05]  /*3ec0*/  BSYNC B1 ;  /* 0x0000000000017941 */ /* 0x000fea0003800000 */
.L_x_89:
        /* <DEDUP_REMOVED lines=13> */
.L_x_92:
[----:B------:R-:W-:Y:S05]  /*3fa0*/  BSYNC B1 ;  /* 0x0000000000017941 */ /* 0x000fea0003800000 */
.L_x_91:
[----:B-----5:R-:W-:Y:S01]  /*3fb0*/  LOP3.LUT R15, R15, 0xff, RZ, 0xc0, !PT ;  /* 0x000000ff0f0f7812 */ /* 0x020fe200078ec0ff */
[----:B------:R-:W-:Y:S01]  /*3fc0*/  BSSY B1, `(.L_x_93) ;  /* 0x000000b000017945 */ /* 0x000fe20003800000 */
[----:B------:R-:W-:Y:S02]  /*3fd0*/  ISETP.LT.OR P0, PT, R25, 0x9, !P0 ;  /* 0x000000091900780c */ /* 0x000fe40004701670 */
[----:B------:R-:W-:Y:S02]  /*3fe0*/  F2FP.F16.E5M2.UNPACK_B R15, R15 ;  /* 0x0000000fff0f723e */ /* 0x000fe400020004ff */
[----:B0-2---:R-:W-:-:S03]  /*3ff0*/  PRMT R12, RZ, 0x7610, R12 ;  /* 0x00007610ff0c7816 */ /* 0x005fc6000000000c */
[----:B------:R-:W-:-:S05]  /*4000*/  HADD2.F32 R15, -RZ, R15.H0_H0 ;  /* 0x2000000fff0f7230 */ /* 0x000fca0000004100 */
[----:B------:R-:W-:-:S04]  /*4010*/  FMUL R15, R15, R10 ;  /* 0x0000000a0f0f7220 */ /* 0x000fc80000400000 */
[----:B------:R-:W-:-:S05]  /*4020*/  FFMA R15, R18, R3, R15 ;  /* 0x00000003120f7223 */ /* 0x000fca000000000f */
[----:B------:R-:W-:-:S05]  /*4030*/  F2FP.SATFINITE.E5M2.F32.PACK_AB_MERGE_C R15, RZ, R15, RZ ;  /* 0x0000000fff0f723e */ /* 0x000fca00048060ff */
[----:B------:R0:W-:Y:S01]  /*4040*/  @!P3 STG.E.U8 desc[UR18][R8.64+0x39], R15 ;  /* 0x0000390f0800b986 */ /* 0x0001e2000c101112 */
[----:B------:R-:W-:Y:S05]  /*4050*/  @P0 BRA `(.L_x_94) ;  /* 0x0000000000040947 */ /* 0x000fea0003800000 */
[----:B------:R2:W5:Y:S02]  /*4060*/  LDG.E.U8 R12, desc[UR18][R16.64+0x38] ;  /* 0x00003812100c7981 */ /* 0x000564000c1e1100 */
.L_x_94:
[----:B------:R-:W-:Y:S05]  /*4070*/  BSYNC B1 ;  /* 0x0000000000017941 */ /* 0x000fea0003800000 */
.L_x_93:
[----:B-----5:R-:W-:Y:S01]  /*4080*/  LOP3.LUT R12, R12, 0xff, RZ, 0xc0, !PT ;  /* 0x000000ff0c0c7812 */ /* 0x020fe200078ec0ff */
[----:B------:R-:W-:Y:S01]  /*4090*/  BSSY B1, `(.L_x_95) ;  /* 0x000000b000017945 */ /* 0x000fe20003800000 */
[----:B------:R-:W-:Y:S02]  /*40a0*/  ISETP.LT.OR P1, PT, R25, 0x9, !P1 ;  /* 0x000000091900780c */ /* 0x000fe40004f21670 */
[----:B------:R-:W-:-:S05]  /*40b0*/  F2FP.F16.E5M2.UNPACK_B R12, R12 ;  /* 0x0000000cff0c723e */ /* 0x000fca00020004ff */
[----:B01----:R-:W-:-:S05]  /*40c0*/  HADD2.F32 R9, -RZ, R12.H0_H0 ;  /* 0x2000000cff097230 */ /* 0x003fca0000004100 */
[----:B------:R-:W-:-:S04]  /*40d0*/  FMUL R8, R9, R10 ;  /* 0x0000000a09087220 */ /* 0x000fc80000400000 */
[----:B------:R-:W-:-:S05]  /*40e0*/  FFMA R8, R11, R3, R8 ;  /* 0x000000030b087223 */ /* 0x000fca0000000008 */
[----:B------:R-:W-:Y:S02]  /*40f0*/  F2FP.SATFINITE.E5M2.F32.PACK_AB_MERGE_C R9, RZ, R8, RZ ;  /* 0x00000008ff09723e */ /* 0x000fe400048060ff */
[----:B------:R-:W-:-:S03]  /*4100*/  PRMT R8, RZ, 0x7610, R8 ;  /* 0x00007610ff087816 */ /* 0x000fc60000000008 */
[----:B------:R0:W-:Y:S01]  /*4110*/  @!P0 STG.E.U8 desc[UR18][R6.64+0x38], R9 ;  /* 0x0000380906008986 */ /* 0x0001e2000c101112 */
[----:B------:R-:W-:Y:S05]  /*4120*/  @P1 BRA `(.L_x_96) ;  /* 0x0000000000041947 */ /* 0x000fea0003800000 */
[----:B------:R1:W5:Y:S02]  /*4130*/  LDG.E.U8 R8, desc[UR18][R16.64+0x39] ;  /* 0x0000391210087981 */ /* 0x000364000c1e1100 */
.L_x_96:
[----:B------:R-:W-:Y:S05]  /*4140*/  BSYNC B1 ;  /* 0x0000000000017941 */ /* 0x000fea0003800000 */
.L_x_95:
[----:B------:R-:W-:Y:S05]  /*4150*/  @P1 BRA `(.L_x_97) ;  /* 0x0000000800601947 */ /* 0x000fea0003800000 */
[----:B-----5:R-:W-:-:S04]  /*4160*/  LOP3.LUT R8, R8, 0xff, RZ, 0xc0, !PT ;  /* 0x000000ff08087812 */ /* 0x020fc800078ec0ff */
[----:B------:R-:W-:-:S05]  /*4170*/  F2FP.F16.E5M2.UNPACK_B R8, R8 ;  /* 0x00000008ff08723e */ /* 0x000fca00020004ff */
[----:B0-----:R-:W-:-:S05]  /*4180*/  HADD2.F32 R9, -RZ, R8.H0_H0 ;  /* 0x20000008ff097230 */ /* 0x001fca0000004100 */
[----:B------:R-:W-:-:S04]  /*4190*/  FMUL R9, R9, R10 ;  /* 0x0000000a09097220 */ /* 0x000fc80000400000 */
[----:B------:R-:W-:-:S05]  /*41a0*/  FFMA R9, R14, R3, R9 ;  /* 0x000000030e097223 */ /* 0x000fca0000000009 */
[----:B------:R-:W-:-:S05]  /*41b0*/  F2FP.SATFINITE.E5M2.F32.PACK_AB_MERGE_C R9, RZ, R9, RZ ;  /* 0x00000009ff09723e */ /* 0x000fca00048060ff */
[----:B------:R0:W-:Y:S01]  /*41c0*/  STG.E.U8 desc[UR18][R6.64+0x39], R9 ;  /* 0x0000390906007986 */ /* 0x0001e2000c101112 */
[----:B------:R-:W-:Y:S05]  /*41d0*/  BRA `(.L_x_97) ;  /* 0x0000000800407947 */ /* 0x000fea0003800000 */
.L_x_32:
[C---:B------:R-:W-:Y:S01]  /*41e0*/  ISETP.GE.AND P3, PT, R26.reuse, 0x1, PT ;  /* 0x000000011a00780c */ /* 0x040fe20003f66270 */
[-C--:B--2---:R-:W-:Y:S01]  /*41f0*/  FMUL R79, R79, R3.reuse ;  /* 0x000000034f4f7220 */ /* 0x084fe20000400000 */
[----:B------:R-:W-:Y:S01]  /*4200*/  ISETP.GE.AND P0, PT, R26, 0x2, PT ;  /* 0x000000021a00780c */ /* 0x000fe20003f06270 */
[-C--:B------:R-:W-:Y:S01]  /*4210*/  FMUL R78, R78, R3.reuse ;  /* 0x000000034e4e7220 */ /* 0x080fe20000400000 */
[----:B------:R-:W-:Y:S01]  /*4220*/  ISETP.LT.OR P1, PT, R25, 0x1, !P3 ;  /* 0x000000011900780c */ /* 0x000fe20005f21670 */
[-C--:B------:R-:W-:Y:S01]  /*4230*/  FMUL R77, R77, R3.reuse ;  /* 0x000000034d4d7220 */ /* 0x080fe20000400000 */
[C---:B------:R-:W-:Y:S01]  /*4240*/  ISETP.LT.OR P2, PT, R25.reuse, 0x1, !P0 ;  /* 0x000000011900780c */ /* 0x040fe20004741670 */
[-C--:B------:R-:W-:Y:S01]  /*4250*/  FMUL R76, R76, R3.reuse ;  /* 0x000000034c4c7220 */ /* 0x080fe20000400000 */
[----:B------:R-:W-:Y:S01]  /*4260*/  ISETP.LT.OR P3, PT, R25, 0x9, !P3 ;  /* 0x000000091900780c */ /* 0x000fe20005f61670 */
[----:B------:R-:W-:Y:S01]  /*4270*/  FMUL R75, R75, R3 ;  /* 0x000000034b4b7220 */ /* 0x000fe20000400000 */
[----:B------:R-:W-:Y:S01]  /*4280*/  F2FP.SATFINITE.E5M2.F32.PACK_AB_MERGE_C R79, RZ, R79, RZ ;  /* 0x0000004fff4f723e */ /* 0x000fe200048060ff */
[-C--:B------:R-:W-:Y:S01]  /*4290*/  FMUL R74, R74, R3.reuse ;  /* 0x000000034a4a7220 */ /* 0x080fe20000400000 */
[----:B------:R-:W-:Y:S01]  /*42a0*/  F2FP.SATFINITE.E5M2.F32.PACK_AB_MERGE_C R13, RZ, R78, RZ ;  /* 0x0000004eff0d723e */ /* 0x000fe200048060ff */
[----:B------:R-:W-:Y:S01]  /*42b0*/  FMUL R73, R73, R3 ;  /* 0x0000000349497220 */ /* 0x000fe20000400000 */
[----:B------:R-:W-:Y:S01]  /*42c0*/  F2FP.SATFINITE.E5M2.F32.PACK_AB_MERGE_C R77, RZ, R77, RZ ;  /* 0x0000004dff4d723e */ /* 0x000fe200048060ff */
[-C--:B------:R-:W-:Y:S01]  /*42d0*/  FMUL R72, R72, R3.reuse ;  /* 0x0000000348487220 */ /* 0x080fe20000400000 */
[----:B------:R-:W-:Y:S01]  /*42e0*/  ISETP.LT.OR P0, PT, R25, 0x9, !P0 ;  /* 0x000000091900780c */ /* 0x000fe20004701670 */
[----:B------:R-:W-:Y:S01]  /*42f0*/  @!P1 STG.E.U8 desc[UR18][R8.64], R79 ;  /* 0x0000004f08009986 */ /* 0x000fe2000c101112 */
[C---:B------:R-:W-:Y:S01]  /*4300*/  ISETP.GE.AND P1, PT, R26.reuse, 0x9, PT ;  /* 0x000000091a00780c */ /* 0x040fe20003f26270 */
[----:B------:R-:W-:Y:S01]  /*4310*/  FMUL R71, R71, R3 ;  /* 0x0000000347477220 */ /* 0x000fe20000400000 */
[----:B------:R-:W-:Y:S01]  /*4320*/  F2FP.SATFINITE.E5M2.F32.PACK_AB_MERGE_C R75, RZ, R75, RZ ;  /* 0x0000004bff4b723e */ /* 0x000fe200048060ff */
[----:B------:R0:W-:Y:S01]  /*4330*/  @!P2 STG.E.U8 desc[UR18][R8.64+0x1], R13 ;  /* 0x0000010d0800a986 */ /* 0x0001e2000c101112 */
[----:B------:R-:W-:Y:S01]  /*4340*/  ISETP.GE.AND P2, PT, R26, 0xa, PT ;  /* 0x0000000a1a00780c */ /* 0x000fe20003f46270 */
[-C--:B------:R-:W-:Y:S01]  /*4350*/  FMUL R70, R70, R3.reuse ;  /* 0x0000000346467220 */ /* 0x080fe20000400000 */
[----:B------:R-:W-:Y:S01]  /*4360*/  F2FP.SATFINITE.E5M2.F32.PACK_AB_MERGE_C R17, RZ, R74, RZ ;  /* 0x0000004aff11723e */ /* 0x000fe200048060ff */
[----:B------:R-:W-:Y:S01]  /*4370*/  @!P3 STG.E.U8 desc[UR18][R6.64], R77 ;  /* 0x0000004d0600b986 */ /* 0x000fe2000c101112 */
[C---:B------:R-:W-:Y:S01]  /*4380*/  ISETP.LT.OR P3, PT, R25.reuse, 0x1, !P1 ;  /* 0x000000011900780c */ /* 0x040fe20004f61670 */
[-C--:B------:R-:W-:Y:S01]  /*4390*/  FMUL R68, R68, R3.reuse ;  /* 0x0000000344447220 */ /* 0x080fe20000400000 */
[----:B------:R-:W-:Y:S01]  /*43a0*/  ISETP.LT.OR P5, PT, R25, 0x1, !P2 ;  /* 0x000000011900780c */ /* 0x000fe200057a1670 */
[-C--:B------:R-:W-:Y:S01]  /*43b0*/  FMUL R67, R67, R3.reuse ;  /* 0x0000000343437220 */ /* 0x080fe20000400000 */
[----:B------:R-:W-:Y:S01]  /*43c0*/  ISETP.LT.OR P1, PT, R25, 0x9, !P1 ;  /* 0x000000091900780c */ /* 0x000fe20004f21670 */
[----:B------:R-:W-:Y:S01]  /*43d0*/  FMUL R65, R65, R3 ;  /* 0x0000000341417220 */ /* 0x000fe20000400000 */
[----:B------:R-:W-:Y:S01]  /*43e0*/  F2FP.SATFINITE.E5M2.F32.PACK_AB_MERGE_C R73, RZ, R73, RZ ;  /* 0x00000049ff49723e */ /* 0x000fe200048060ff */
[-C--:B------:R-:W-:Y:S01]  /*43f0*/  FMUL R66, R66, R3.reuse ;  /* 0x0000000342427220 */ /* 0x080fe20000400000 */
[----:B0-----:R-:W-:Y:S01]  /*4400*/  F2FP.SATFINITE.E5M2.F32.PACK_AB_MERGE_C R13, RZ, R76, RZ ;  /* 0x0000004cff0d723e */ /* 0x001fe200048060ff */
[-C--:B------:R-:W-:Y:S01]  /*4410*/  FMUL R64, R64, R3.reuse ;  /* 0x0000000340407220 */ /* 0x080fe20000400000 */
[----:B------:R-:W-:Y:S01]  /*4420*/  ISETP.LT.OR P2, PT, R25, 0x9, !P2 ;  /* 0x000000091900780c */ /* 0x000fe20005741670 */
[-C--:B------:R-:W-:Y:S01]  /*4430*/  FMUL R63, R63, R3.reuse ;  /* 0x000000033f3f7220 */ /* 0x080fe20000400000 */
[----:B------:R-:W-:Y:S01]  /*4440*/  F2FP.SATFINITE.E5M2.F32.PACK_AB_MERGE_C R27, RZ, R72, RZ ;  /* 0x00000048ff1b723e */ /* 0x000fe200048060ff */
[----:B------:R0:W-:Y:S01]  /*4450*/  @!P0 STG.E.U8 desc[UR18][R6.64+0x1], R13 ;  /* 0x0000010d06008986 */ /* 0x0001e2000c101112 */
[C---:B------:R-:W-:Y:S01]  /*4460*/  ISETP.GE.AND P0, PT, R26.reuse, 0x11, PT ;  /* 0x000000111a00780c */ /* 0x040fe20003f06270 */
[----:B------:R-:W-:Y:S01]  /*4470*/  FMUL R61, R61, R3 ;  /* 0x000000033d3d7220 */ /* 0x000fe20000400000 */
[----:B------:R-:W-:Y:S01]  /*4480*/  F2FP.SATFINITE.E5M2.F32.PACK_AB_MERGE_C R71, RZ, R71, RZ ;  /* 0x00000047ff47723e */ /* 0x000fe200048060ff */
[----:B------:R-:W-:Y:S01]  /*4490*/  @!P3 STG.E.U8 desc[UR18][R8.64+0x8], R75 ;  /* 0x0000084b0800b986 */ /* 0x000fe2000c101112 */
[----:B------:R-:W-:Y:S01]  /*44a0*/  ISETP.GE.AND P3, PT, R26, 0x12, PT ;  /* 0x000000121a00780c */ /* 0x000fe20003f66270 */
[----:B------:R-:W-:Y:S01]  /*44b0*/  FMUL R62, R62, R3 ;  /* 0x000000033e3e7220 */ /* 0x000fe20000400000 */
[----:B------:R-:W-:Y:S01]  /*44c0*/  F2FP.SATFINITE.E5M2.F32.PACK_AB_MERGE_C R67, RZ, R67, RZ ;  /* 0x00000043ff43723e */ /* 0x000fe200048060ff */
[----:B------:R1:W-:Y:S01]  /*44d0*/  @!P5 STG.E.U8 desc[UR18][R8.64+0x9], R17 ;  /* 0x000009110800d986 */ /* 0x0003e2000c101112 */
[----:B------:R-:W-:Y:S01]  /*44e0*/  ISETP.LT.OR P5, PT, R25, 0x1, !P3 ;  /* 0x000000011900780c */ /* 0x000fe20005fa1670 */
[-C--:B------:R-:W-:Y:S01]  /*44f0*/  FMUL R59, R59, R3.reuse ;  /* 0x000000033b3b7220 */ /* 0x080fe20000400000 */
[C---:B------:R-:W-:Y:S01]  /*4500*/  ISETP.LT.OR P3, PT, R25.reuse, 0x9, !P3 ;  /* 0x000000091900780c */ /* 0x040fe20005f61670 */
[----:B------:R-:W-:Y:S01]  /*4510*/  @!P1 STG.E.U8 desc[UR18][R6.64+0x8], R73 ;  /* 0x0000084906009986 */ /* 0x000fe2000c101112 */
[----:B------:R-:W-:Y:S01]  /*4520*/  ISETP.LT.OR P1, PT, R25, 0x1, !P0 ;  /* 0x000000011900780c */ /* 0x000fe20004721670 */
[-C--:B------:R-:W-:Y:S01]  /*4530*/  FMUL R60, R60, R3.reuse ;  /* 0x000000033c3c7220 */ /* 0x080fe20000400000 */
[----:B0-----:R-:W-:Y:S01]  /*4540*/  F2FP.SATFINITE.E5M2.F32.PACK_AB_MERGE_C R13, RZ, R70, RZ ;  /* 0x00000046ff0d723e */ /* 0x001fe200048060ff */
[----:B------:R-:W-:Y:S01]  /*4550*/  @!P2 STG.E.U8 desc[UR18][R6.64+0x9], R27 ;  /* 0x0000091b0600a986 */ /* 0x000fe2000c101112 */
[----:B------:R-:W-:Y:S01]  /*4560*/  ISETP.GE.AND P2, PT, R26, 0x19, PT ;  /* 0x000000191a00780c */ /* 0x000fe20003f46270 */
[-C--:B------:R-:W-:Y:S01]  /*4570*/  FMUL R57, R57, R3.reuse ;  /* 0x0000000339397220 */ /* 0x080fe20000400000 */
[C---:B------:R-:W-:Y:S01]  /*4580*/  ISETP.LT.OR P0, PT, R25.reuse, 0x9, !P0 ;  /* 0x000000091900780c */ /* 0x040fe20004701670 */
[-C--:B------:R-:W-:Y:S01]  /*4590*/  FMUL R58, R58, R3.reuse ;  /* 0x000000033a3a7220 */ /* 0x080fe20000400000 */
[----:B------:R-:W-:Y:S01]  /*45a0*/  ISETP.LT.OR P6, PT, R25, 0x1, !P2 ;  /* 0x000000011900780c */ /* 0x000fe200057c1670 */
[----:B------:R0:W-:Y:S01]  /*45b0*/  @!P5 STG.E.U8 desc[UR18][R8.64+0x11], R13 ;  /* 0x0000110d0800d986 */ /* 0x0001e2000c101112 */
[----:B-1----:R-:W-:Y:S01]  /*45c0*/  F2FP.SATFINITE.E5M2.F32.PACK_AB_MERGE_C R17, RZ, R68, RZ ;  /* 0x00000044ff11723e */ /* 0x002fe200048060ff */
[----:B------:R-:W-:Y:S01]  /*45d0*/  FMUL R56, R56, R3 ;  /* 0x0000000338387220 */ /* 0x000fe20000400000 */
[----:B------:R-:W-:Y:S01]  /*45e0*/  F2FP.SATFINITE.E5M2.F32.PACK_AB_MERGE_C R65, RZ, R65, RZ ;  /* 0x00000041ff41723e */ /* 0x000fe200048060ff */
[----:B------:R-:W-:Y:S01]  /*45f0*/  @!P1 STG.E.U8 desc[UR18][R8.64+0x10], R71 ;  /* 0x0000104708009986 */ /* 0x000fe2000c101112 */
[----:B------:R-:W-:Y:S01]  /*4600*/  ISETP.GE.AND P1, PT, R26, 0x1a, PT ;  /* 0x0000001a1a00780c */ /* 0x000fe20003f26270 */
[-C--:B------:R-:W-:Y:S01]  /*4610*/  FMUL R23, R23, R3.reuse ;  /* 0x0000000317177220 */ /* 0x080fe20000400000 */
[C---:B------:R-:W-:Y:S01]  /*4620*/  ISETP.LT.OR P2, PT, R25.reuse, 0x9, !P2 ;  /* 0x000000091900780c */ /* 0x040fe20005741670 */
[----:B------:R1:W-:Y:S01]  /*4630*/  @!P3 STG.E.U8 desc[UR18][R6.64+0x11], R17 ;  /* 0x000011110600b986 */ /* 0x0003e2000c101112 */
[----:B------:R-:W-:Y:S01]  /*4640*/  ISETP.LT.OR P5, PT, R25, 0x1, !P1 ;  /* 0x000000011900780c */ /* 0x000fe20004fa1670 */
[-C--:B------:R-:W-:Y:S01]  /*4650*/  FMUL R21, R21, R3.reuse ;  /* 0x0000000315157220 */ /* 0x080fe20000400000 */
[----:B------:R-:W-:Y:S01]  /*4660*/  ISETP.LT.OR P3, PT, R25, 0x9, !P1 ;  /* 0x000000091900780c */ /* 0x000fe20004f61670 */
[----:B------:R-:W-:Y:S01]  /*4670*/  @!P0 STG.E.U8 desc[UR18][R6.64+0x10], R67 ;  /* 0x0000104306008986 */ /* 0x000fe2000c101112 */
[----:B0-----:R-:W-:Y:S01]  /*4680*/  F2FP.SATFINITE.E5M2.F32.PACK_AB_MERGE_C R13, RZ, R66, RZ ;  /* 0x00000042ff0d723e */ /* 0x001fe200048060ff */
[-C--:B------:R-:W-:Y:S01]  /*4690*/  FMUL R22, R22, R3.reuse ;  /* 0x0000000316167220 */ /* 0x080fe20000400000 */
[C---:B------:R-:W-:Y:S01]  /*46a0*/  ISETP.GE.AND P0, PT, R26.reuse, 0x21, PT ;  /* 0x000000211a00780c */ /* 0x040fe20003f06270 */
[----:B------:R-:W-:Y:S01]  /*46b0*/  @!P6 STG.E.U8 desc[UR18][R8.64+0x18], R65 ;  /* 0x000018410800e986 */ /* 0x000fe2000c101112 */
[----:B------:R-:W-:Y:S01]  /*46c0*/  ISETP.GE.AND P1, PT, R26, 0x22, PT ;  /* 0x000000221a00780c */ /* 0x000fe20003f26270 */
[-C--:B------:R-:W-:Y:S01]  /*46d0*/  FMUL R19, R19, R3.reuse ;  /* 0x0000000313137220 */ /* 0x080fe20000400000 */
[C---:B------:R-:W-:Y:S01]  /*46e0*/  ISETP.LT.OR P6, PT, R25.reuse, 0x1, !P0 ;  /* 0x000000011900780c */ /* 0x040fe200047c1670 */
[-C--:B------:R-:W-:Y:S01]  /*46f0*/  FMUL R20, R20, R3.reuse ;  /* 0x0000000314147220 */ /* 0x080fe20000400000 */
[----:B-1----:R-:W-:Y:S01]  /*4700*/  F2FP.SATFINITE.E5M2.F32.PACK_AB_MERGE_C R17, RZ, R64, RZ ;  /* 0x00000040ff11723e */ /* 0x002fe200048060ff */
[----:B------:R0:W-:Y:S01]  /*4710*/  @!P5 STG.E.U8 desc[UR18][R8.64+0x19], R13 ;  /* 0x0000190d0800d986 */ /* 0x0001e2000c101112 */
[----:B------:R-:W-:Y:S01]  /*4720*/  ISETP.LT.OR P5, PT, R25, 0x1, !P1 ;  /* 0x000000011900780c */ /* 0x000fe20004fa1670 */
[----:B------:R-:W-:Y:S01]  /*4730*/  FMUL R15, R15, R3 ;  /* 0x000000030f0f7220 */ /* 0x000fe20000400000 */
[----:B------:R-:W-:Y:S01]  /*4740*/  F2FP.SATFINITE.E5M2.F32.PACK_AB_MERGE_C R63, RZ, R63, RZ ;  /* 0x0000003fff3f723e */ /* 0x000fe200048060ff */
[----:B------:R1:W-:Y:S01]  /*4750*/  @!P3 STG.E.U8 desc[UR18][R6.64+0x19], R17 ;  /* 0x000019110600b986 */ /* 0x0003e2000c101112 */
[----:B------:R-:W-:Y:S01]  /*4760*/  F2FP.SATFINITE.E5M2.F32.PACK_AB_MERGE_C R61, RZ, R61, RZ ;  /* 0x0000003dff3d723e */ /* 0x000fe200048060ff */
[-C--:B------:R-:W-:Y:S01]  /*4770*/  FMUL R18, R18, R3.reuse ;  /* 0x0000000312127220 */ /* 0x080fe20000400000 */
[----:B------:R-:W-:Y:S01]  /*4780*/  F2FP.SATFINITE.E5M2.F32.PACK_AB_MERGE_C R27, RZ, R62, RZ ;  /* 0x0000003eff1b723e */ /* 0x000fe200048060ff */
[----:B------:R-:W-:Y:S01]  /*4790*/  @!P2 STG.E.U8 desc[UR18][R6.64+0x18], R63 ;  /* 0x0000183f0600a986 */ /* 0x000fe2000c101112 */
[----:B------:R-:W-:Y:S01]  /*47a0*/  ISETP.LT.OR P3, PT, R25, 0x9, !P1 ;  /* 0x000000091900780c */ /* 0x000fe20004f61670 */
[-C--:B------:R-:W-:Y:S01]  /*47b0*/  FMUL R11, R11, R3.reuse ;  /* 0x000000030b0b7220 */ /* 0x080fe20000400000 */
[----:B------:R-:W-:Y:S01]  /*47c0*/  ISETP.GE.AND P2, PT, R26, 0x29, PT ;  /* 0x000000291a00780c */ /* 0x000fe20003f46270 */
[----:B------:R-:W-:Y:S01]  /*47d0*/  @!P6 STG.E.U8 desc[UR18][R8.64+0x20], R61 ;  /* 0x0000203d0800e986 */ /* 0x000fe2000c101112 */
[C---:B------:R-:W-:Y:S01]  /*47e0*/  ISETP.LT.OR P0, PT, R25.reuse, 0x9, !P0 ;  /* 0x000000091900780c */ /* 0x040fe20004701670 */
[----:B------:R-:W-:Y:S01]  /*47f0*/  FMUL R14, R14, R3 ;  /* 0x000000030e0e7220 */ /* 0x000fe20000400000 */
[----:B------:R-:W-:Y:S01]  /*4800*/  ISETP.GE.AND P1, PT, R26, 0x2a, PT ;  /* 0x0000002a1a00780c */ /* 0x000fe20003f26270 */
[----:B------:R-:W-:Y:S01]  /*4810*/  @!P5 STG.E.U8 desc[UR18][R8.64+0x21], R27 ;  /* 0x0000211b0800d986 */ /* 0x000fe2000c101112 */
[----:B------:R-:W-:-:S02]  /*4820*/  ISETP.LT.OR P6, PT, R25, 0x1, !P2 ;  /* 0x000000011900780c */ /* 0x000fc400057c1670 */
[C---:B------:R-:W-:Y:S02]  /*4830*/  ISETP.LT.OR P5, PT, R25.reuse, 0x1, !P1 ;  /* 0x000000011900780c */ /* 0x040fe40004fa1670 */
[----:B------:R-:W-:Y:S02]  /*4840*/  F2FP.SATFINITE.E5M2.F32.PACK_AB_MERGE_C R59, RZ, R59, RZ ;  /* 0x0000003bff3b723e */ /* 0x000fe400048060ff */
[----:B0-----:R-:W-:Y:S02]  /*4850*/  F2FP.SATFINITE.E5M2.F32.PACK_AB_MERGE_C R13, RZ, R60, RZ ;  /* 0x0000003cff0d723e */ /* 0x001fe400048060ff */
[----:B------:R-:W-:Y:S01]  /*4860*/  F2FP.SATFINITE.E5M2.F32.PACK_AB_MERGE_C R57, RZ, R57, RZ ;  /* 0x00000039ff39723e */ /* 0x000fe200048060ff */
[----:B------:R-:W-:Y:S01]  /*4870*/  @!P0 STG.E.U8 desc[UR18][R6.64+0x20], R59 ;  /* 0x0000203b06008986 */ /* 0x000fe2000c101112 */
[----:B-1----:R-:W-:Y:S02]  /*4880*/  F2FP.SATFINITE.E5M2.F32.PACK_AB_MERGE_C R17, RZ, R58, RZ ;  /* 0x0000003aff11723e */ /* 0x002fe400048060ff */
[C---:B------:R-:W-:Y:S01]  /*4890*/  ISETP.LT.OR P1, PT, R25.reuse, 0x9, !P1 ;  /* 0x000000091900780c */ /* 0x040fe20004f21670 */
[----:B------:R0:W-:Y:S01]  /*48a0*/  @!P3 STG.E.U8 desc[UR18][R6.64+0x21], R13 ;  /* 0x0000210d0600b986 */ /* 0x0001e2000c101112 */
[----:B------:R-:W-:-:S02]  /*48b0*/  ISETP.LT.OR P2, PT, R25, 0x9, !P2 ;  /* 0x000000091900780c */ /* 0x000fc40005741670 */
[C---:B------:R-:W-:Y:S01]  /*48c0*/  ISETP.GE.AND P3, PT, R26.reuse, 0x31, PT ;  /* 0x000000311a00780c */ /* 0x040fe20003f66270 */
[----:B------:R-:W-:Y:S01]  /*48d0*/  @!P6 STG.E.U8 desc[UR18][R8.64+0x28], R57 ;  /* 0x000028390800e986 */ /* 0x000fe2000c101112 */
[----:B------:R-:W-:Y:S02]  /*48e0*/  ISETP.GE.AND P0, PT, R26, 0x32, PT ;  /* 0x000000321a00780c */ /* 0x000fe40003f06270 */
[----:B------:R-:W-:Y:S01]  /*48f0*/  F2FP.SATFINITE.E5M2.F32.PACK_AB_MERGE_C R23, RZ, R23, RZ ;  /* 0x00000017ff17723e */ /* 0x000fe200048060ff */
[----:B------:R1:W-:Y:S01]  /*4900*/  @!P5 STG.E.U8 desc[UR18][R8.64+0x29], R17 ;  /* 0x000029110800d986 */ /* 0x0003e2000c101112 */
[C---:B------:R-:W-:Y:S02]  /*4910*/  ISETP.LT.OR P5, PT, R25.reuse, 0x1, !P3 ;  /* 0x000000011900780c */ /* 0x040fe40005fa1670 */
[----:B------:R-:W-:Y:S02]  /*4920*/  ISETP.LT.OR P6, PT, R25, 0x1, !P0 ;  /* 0x000000011900780c */ /* 0x000fe400047c1670 */
[----:B0-----:R-:W-:Y:S01]  /*4930*/  F2FP.SATFINITE.E5M2.F32.PACK_AB_MERGE_C R13, RZ, R56, RZ ;  /* 0x00000038ff0d723e */ /* 0x001fe200048060ff */
[----:B------:R-:W-:Y:S01]  /*4940*/  @!P2 STG.E.U8 desc[UR18][R6.64+0x28], R23 ;  /* 0x000028170600a986 */ /* 0x000fe2000c101112 */
[----:B------:R-:W-:-:S02]  /*4950*/  F2FP.SATFINITE.E5M2.F32.PACK_AB_MERGE_C R21, RZ, R21, RZ ;  /* 0x00000015ff15723e */ /* 0x000fc400048060ff */
[C---:B------:R-:W-:Y:S01]  /*4960*/  ISETP.GE.AND P2, PT, R26.reuse, 0x3a, PT ;  /* 0x0000003a1a00780c */ /* 0x040fe20003f46270 */
[----:B------:R0:W-:Y:S01]  /*4970*/  @!P1 STG.E.U8 desc[UR18][R6.64+0x29], R13 ;  /* 0x0000290d06009986 */ /* 0x0001e2000c101112 */
[C---:B------:R-:W-:Y:S02]  /*4980*/  ISETP.LT.OR P1, PT, R25.reuse, 0x9, !P3 ;  /* 0x000000091900780c */ /* 0x040fe40005f21670 */
[----:B-1----:R-:W-:Y:S01]  /*4990*/  F2FP.SATFINITE.E5M2.F32.PACK_AB_MERGE_C R17, RZ, R22, RZ ;  /* 0x00000016ff11723e */ /* 0x002fe200048060ff */
[----:B------:R-:W-:Y:S01]  /*49a0*/  @!P5 STG.E.U8 desc[UR18][R8.64+0x30], R21 ;  /* 0x000030150800d986 */ /* 0x000fe2000c101112 */
[----:B------:R-:W-:Y:S02]  /*49b0*/  ISETP.GE.AND P3, PT, R26, 0x39, PT ;  /* 0x000000391a00780c */ /* 0x000fe40003f66270 */
[C---:B------:R-:W-:Y:S01]  /*49c0*/  ISETP.LT.OR P0, PT, R25.reuse, 0x9, !P0 ;  /* 0x000000091900780c */ /* 0x040fe20004701670 */
[----:B------:R1:W-:Y:S01]  /*49d0*/  @!P6 STG.E.U8 desc[UR18][R8.64+0x31], R17 ;  /* 0x000031110800e986 */ /* 0x0003e2000c101112 */
[----:B------:R-:W-:-:S02]  /*49e0*/  ISETP.LT.OR P5, PT, R25, 0x1, !P3 ;  /* 0x000000011900780c */ /* 0x000fc40005fa1670 */
[C---:B------:R-:W-:Y:S02]  /*49f0*/  ISETP.LT.OR P6, PT, R25.reuse, 0x1, !P2 ;  /* 0x000000011900780c */ /* 0x040fe400057c1670 */
[C---:B------:R-:W-:Y:S02]  /*4a00*/  ISETP.LT.OR P3, PT, R25.reuse, 0x9, !P3 ;  /* 0x000000091900780c */ /* 0x040fe40005f61670 */
[----:B------:R-:W-:Y:S02]  /*4a10*/  ISETP.LT.OR P2, PT, R25, 0x9, !P2 ;  /* 0x000000091900780c */ /* 0x000fe40005741670 */
[----:B------:R-:W-:Y:S02]  /*4a20*/  F2FP.SATFINITE.E5M2.F32.PACK_AB_MERGE_C R19, RZ, R19, RZ ;  /* 0x00000013ff13723e */ /* 0x000fe400048060ff */
[----:B0-----:R-:W-:Y:S02]  /*4a30*/  F2FP.SATFINITE.E5M2.F32.PACK_AB_MERGE_C R13, RZ, R20, RZ ;  /* 0x00000014ff0d723e */ /* 0x001fe400048060ff */
[----:B------:R-:W-:Y:S01]  /*4a40*/  F2FP.SATFINITE.E5M2.F32.PACK_AB_MERGE_C R15, RZ, R15, RZ ;  /* 0x0000000fff0f723e */ /* 0x000fe200048060ff */
[----:B------:R0:W-:Y:S01]  /*4a50*/  @!P1 STG.E.U8 desc[UR18][R6.64+0x30], R19 ;  /* 0x0000301306009986 */ /* 0x0001e2000c101112 */
[----:B-1----:R-:W-:-:S02]  /*4a60*/  F2FP.SATFINITE.E5M2.F32.PACK_AB_MERGE_C R17, RZ, R18, RZ ;  /* 0x00000012ff11723e */ /* 0x002fc400048060ff */
[----:B------:R-:W-:Y:S01]  /*4a70*/  F2FP.SATFINITE.E5M2.F32.PACK_AB_MERGE_C R11, RZ, R11, RZ ;  /* 0x0000000bff0b723e */ /* 0x000fe200048060ff */
[----:B------:R0:W-:Y:S01]  /*4a80*/  @!P0 STG.E.U8 desc[UR18][R6.64+0x31], R13 ;  /* 0x0000310d06008986 */ /* 0x0001e2000c101112 */
[----:B------:R-:W-:-:S03]  /*4a90*/  F2FP.SATFINITE.E5M2.F32.PACK_AB_MERGE_C R21, RZ, R14, RZ ;  /* 0x0000000eff15723e */ /* 0x000fc600048060ff */
[----:B------:R0:W-:Y:S04]  /*4aa0*/  @!P5 STG.E.U8 desc[UR18][R8.64+0x38], R15 ;  /* 0x0000380f0800d986 */ /* 0x0001e8000c101112 */
[----:B------:R0:W-:Y:S04]  /*4ab0*/  @!P6 STG.E.U8 desc[UR18][R8.64+0x39], R17 ;  /* 0x000039110800e986 */ /* 0x0001e8000c101112 */
[----:B------:R0:W-:Y:S04]  /*4ac0*/  @!P3 STG.E.U8 desc[UR18][R6.64+0x38], R11 ;  /* 0x0000380b0600b986 */ /* 0x0001e8000c101112 */
[----:B------:R0:W-:Y:S02]  /*4ad0*/  @!P2 STG.E.U8 desc[UR18][R6.64+0x39], R21 ;  /* 0x000039150600a986 */ /* 0x0001e4000c101112 */
.L_x_97:
[----:B------:R-:W-:Y:S05]  /*4ae0*/  BSYNC B0 ;  /* 0x0000000000007941 */ /* 0x000fea0003800000 */
.L_x_31:
[----:B------:R-:W-:Y:S01]  /*4af0*/  ULDC UR6, c[0x0][0xc] ;  /* 0x0000030000067ab9 */ /* 0x000fe20000000800 */
[----:B------:R-:W-:Y:S01]  /*4b00*/  ULDC UR7, c[0x0][0x10] ;  /* 0x0000040000077ab9 */ /* 0x000fe20000000800 */
[----:B0-----:R-:W0:Y:S01]  /*4b10*/  LDC R9, c[0x0][0x14] ;  /* 0x00000500ff097b82 */ /* 0x001e220000000800 */
[----:B------:R-:W-:Y:S01]  /*4b20*/  UIMAD.WIDE.U32 UR6, UR6, UR7, URZ ;  /* 0x00000007060672a5 */ /* 0x000fe2000f8e003f */
[----:B------:R-:W-:Y:S02]  /*4b30*/  IMAD.MOV.U32 R6, RZ, RZ, R0 ;  /* 0x000000ffff067224 */ /* 0x000fe400078e0000 */
[----:B------:R-:W-:Y:S02]  /*4b40*/  IMAD.MOV.U32 R7, RZ, RZ, R5 ;  /* 0x000000ffff077224 */ /* 0x000fe400078e0005 */
[----:B------:R-:W-:Y:S02]  /*4b50*/  IMAD.MOV.U32 R12, RZ, RZ, -0x1 ;  /* 0xffffffffff0c7424 */ /* 0x000fe400078e00ff */
[----:B------:R-:W-:-:S02]  /*4b60*/  IMAD.MOV.U32 R69, RZ, RZ, -0x1 ;  /* 0xffffffffff457424 */ /* 0x000fc400078e00ff */
[----:B0-----:R-:W-:-:S04]  /*4b70*/  IMAD.WIDE.U32 R6, R9, UR6, R6 ;  /* 0x0000000609067c25 */ /* 0x001fc8000f8e0006 */
[----:B------:R-:W-:Y:S01]  /*4b80*/  IMAD R5, R9, UR7, RZ ;  /* 0x0000000709057c24 */ /* 0x000fe2000f8e02ff */
[----:B------:R-:W-:Y:S01]  /*4b90*/  ULDC.64 UR6, c[0x0][0x650] ;  /* 0x0001940000067ab9 */ /* 0x000fe20000000a00 */
[----:B------:R-:W-:Y:S01]  /*4ba0*/  IMAD.MOV.U32 R0, RZ, RZ, R6 ;  /* 0x000000ffff007224 */ /* 0x000fe200078e0006 */
[----:B------:R-:W-:Y:S01]  /*4bb0*/  ISETP.GE.U32.AND P0, PT, R6, UR6, PT ;  /* 0x0000000606007c0c */ /* 0x000fe2000bf06070 */
[----:B------:R-:W-:Y:S01]  /*4bc0*/  IMAD.IADD R5, R7, 0x1, R5 ;  /* 0x0000000107057824 */ /* 0x000fe200078e0205 */
[----:B------:R-:W-:-:S04]  /*4bd0*/  PRMT R7, RZ, 0x7610, R7 ;  /* 0x00007610ff077816 */ /* 0x000fc80000000007 */
[----:B------:R-:W-:-:S13]  /*4be0*/  ISETP.GE.U32.AND.EX P0, PT, R5, UR7, PT, P0 ;  /* 0x0000000705007c0c */ /* 0x000fda000bf06100 */
[----:B------:R-:W-:Y:S05]  /*4bf0*/  @P0 BRA `(.L_x_98) ;  /* 0x0000000400640947 */ /* 0x000fea0003800000 */
[----:B------:R-:W0:Y:S01]  /*4c00*/  S2R R20, SR_CTAID.X ;  /* 0x0000000000147919 */ /* 0x000e220000002500 */
[----:B------:R-:W0:Y:S01]  /*4c10*/  LDC.64 R14, c[0x0][0x628] ;  /* 0x00018a00ff0e7b82 */ /* 0x000e220000000a00 */
[----:B------:R-:W-:Y:S01]  /*4c20*/  ULDC UR6, c[0x0][0x150] ;  /* 0x0000540000067ab9 */ /* 0x000fe20000000800 */
[----:B------:R-:W-:Y:S01]  /*4c30*/  IMAD.MOV.U32 R12, RZ, RZ, R0 ;  /* 0x000000ffff0c7224 */ /* 0x000fe200078e0000 */
[----:B------:R-:W0:Y:S01]  /*4c40*/  S2R R22, SR_CTAID.Y ;  /* 0x0000000000167919 */ /* 0x000e220000002600 */
[----:B------:R-:W-:-:S04]  /*4c50*/  IMAD.MOV.U32 R13, RZ, RZ, R5 ;  /* 0x000000ffff0d7224 */ /* 0x000fc800078e0005 */
[----:B------:R-:W0:Y:S08]  /*4c60*/  LDC R23, c[0x0][0x144] ;  /* 0x00005100ff177b82 */ /* 0x000e300000000800 */
[----:B-1234-:R-:W1:Y:S08]  /*4c70*/  LDC R16, c[0x0][0x630] ;  /* 0x00018c00ff107b82 */ /* 0x01ee700000000800 */
[----:B------:R-:W2:Y:S01]  /*4c80*/  LDC.64 R18, c[0x0][0x620] ;  /* 0x00018800ff127b82 */ /* 0x000ea20000000a00 */
[----:B0-----:R-:W-:-:S04]  /*4c90*/  ISETP.NE.U32.AND P0, PT, R14, RZ, PT ;  /* 0x000000ff0e00720c */ /* 0x001fc80003f05070 */
[----:B------:R-:W-:Y:S02]  /*4ca0*/  ISETP.NE.AND.EX P0, PT, R15, RZ, PT, P0 ;  /* 0x000000ff0f00720c */ /* 0x000fe40003f05300 */
[----:B------:R-:W-:-:S05]  /*4cb0*/  I2FP.F32.U32 R6, R20 ;  /* 0x0000001400067245 */ /* 0x000fca0000201000 */
[----:B------:R-:W-:-:S04]  /*4cc0*/  FMUL R6, R6, UR6 ;  /* 0x0000000606067c20 */ /* 0x000fc80008400000 */
[----:B------:R0:W3:Y:S02]  /*4cd0*/  F2I.U32.TRUNC.NTZ R21, R6 ;  /* 0x0000000600157305 */ /* 0x0000e4000020f000 */
[----:B-1----:R-:W-:Y:S05]  /*4ce0*/  @!P0 BRA `(.L_x_99) ;  /* 0x0000000000288947 */ /* 0x002fea0003800000 */
[----:B------:R-:W1:Y:S02]  /*4cf0*/  LDC R7, c[0x0][0x634] ;  /* 0x00018d00ff077b82 */ /* 0x000e640000000800 */
[----:B-1----:R-:W-:-:S05]  /*4d00*/  IADD3 R11, P0, R0, R7, RZ ;  /* 0x00000007000b7210 */ /* 0x002fca0007f1e0ff */
[----:B------:R-:W-:-:S04]  /*4d10*/  IMAD.X R17, RZ, RZ, R5, P0 ;  /* 0x000000ffff117224 */ /* 0x000fc800000e0605 */
[----:B0-----:R-:W-:-:S04]  /*4d20*/  IMAD.WIDE.U32 R6, R17, R14, RZ ;  /* 0x0000000e11067225 */ /* 0x001fc800078e00ff */
[----:B-----5:R-:W-:-:S04]  /*4d30*/  IMAD.WIDE.U32 R8, P0, R11, R15, R6 ;  /* 0x0000000f0b087225 */ /* 0x020fc80007800006 */
[----:B------:R-:W-:-:S04]  /*4d40*/  IMAD.WIDE.U32 R6, R11, R14, RZ ;  /* 0x0000000e0b067225 */ /* 0x000fc800078e00ff */
[----:B------:R-:W-:Y:S01]  /*4d50*/  IMAD.X R13, RZ, RZ, RZ, P0 ;  /* 0x000000ffff0d7224 */ /* 0x000fe200000e06ff */
[----:B------:R-:W-:Y:S01]  /*4d60*/  IADD3 RZ, P0, R7, R8, RZ ;  /* 0x0000000807ff7210 */ /* 0x000fe20007f1e0ff */
[----:B------:R-:W-:-:S04]  /*4d70*/  IMAD.MOV.U32 R12, RZ, RZ, R9 ;  /* 0x000000ffff0c7224 */ /* 0x000fc800078e0009 */
[----:B------:R-:W-:-:S08]  /*4d80*/  IMAD.WIDE.U32.X R12, R17, R15, R12, P0 ;  /* 0x0000000f110c7225 */ /* 0x000fd000000e040c */
.L_x_99:
[-CC-:B------:R-:W-:Y:S01]  /*4d90*/  SHF.R.U64 R69, R12, R16.reuse, R13.reuse ;  /* 0x000000100c457219 */ /* 0x180fe2000000120d */
[----:B------:R-:W1:Y:S01]  /*4da0*/  LDC.64 R28, c[0x0][0x640] ;  /* 0x00019000ff1c7b82 */ /* 0x000e620000000a00 */
[----:B0-----:R-:W-:Y:S01]  /*4db0*/  SHF.R.U32.HI R6, RZ, R16, R13 ;  /* 0x00000010ff067219 */ /* 0x001fe2000001160d */
[----:B---3--:R-:W-:Y:S01]  /*4dc0*/  IMAD.MOV R21, RZ, RZ, -R21 ;  /* 0x000000ffff157224 */ /* 0x008fe200078e0a15 */
[----:B------:R-:W-:Y:S01]  /*4dd0*/  IADD3 R9, P0, RZ, -R69, RZ ;  /* 0x80000045ff097210 */ /* 0x000fe20007f1e0ff */
[----:B------:R-:W-:Y:S01]  /*4de0*/  ULDC UR6, c[0x0][0x154] ;  /* 0x0000550000067ab9 */ /* 0x000fe20000000800 */
[----:B------:R-:W-:Y:S02]  /*4df0*/  IMAD.MOV.U32 R11, RZ, RZ, 0x1 ;  /* 0x00000001ff0b7424 */ /* 0x000fe400078e00ff */
[----:B------:R-:W-:Y:S01]  /*4e00*/  IMAD R21, R23, R21, R20 ;  /* 0x0000001517157224 */ /* 0x000fe200078e0214 */
[----:B------:R-:W0:Y:S01]  /*4e10*/  LDC R12, c[0x0][0x618] ;  /* 0x00018600ff0c7b82 */ /* 0x000e220000000800 */
[----:B------:R-:W-:-:S02]  /*4e20*/  IMAD.X R7, RZ, RZ, ~R6, P0 ;  /* 0x000000ffff077224 */ /* 0x000fc400000e0e06 */
[----:B------:R-:W-:Y:S02]  /*4e30*/  IMAD.MOV.U32 R6, RZ, RZ, R0 ;  /* 0x000000ffff067224 */ /* 0x000fe400078e0000 */
[-C--:B--2--5:R-:W-:Y:S02]  /*4e40*/  IMAD R8, R7, R18.reuse, RZ ;  /* 0x0000001207087224 */ /* 0x0a4fe400078e02ff */
[----:B------:R-:W-:Y:S01]  /*4e50*/  IMAD.MOV.U32 R7, RZ, RZ, R5 ;  /* 0x000000ffff077224 */ /* 0x000fe200078e0005 */
[----:B------:R-:W2:Y:S01]  /*4e60*/  LDC R24, c[0x0][0x608] ;  /* 0x00018200ff187b82 */ /* 0x000ea20000000800 */
[----:B------:R-:W-:-:S04]  /*4e70*/  IMAD.WIDE.U32 R6, R9, R18, R6 ;  /* 0x0000001209067225 */ /* 0x000fc800078e0006 */
[----:B------:R-:W-:-:S03]  /*4e80*/  IMAD R9, R9, R19, R8 ;  /* 0x0000001309097224 */ /* 0x000fc600078e0208 */
[----:B------:R-:W3:Y:S01]  /*4e90*/  LDC R26, c[0x0][0x658] ;  /* 0x00019600ff1a7b82 */ /* 0x000ee20000000800 */
[----:B------:R-:W-:Y:S01]  /*4ea0*/  I2FP.F32.U32 R8, R22 ;  /* 0x0000001600087245 */ /* 0x000fe20000201000 */
[----:B------:R-:W-:Y:S01]  /*4eb0*/  IMAD.IADD R7, R7, 0x1, R9 ;  /* 0x0000000107077824 */ /* 0x000fe200078e0209 */
[----:B-1----:R-:W-:Y:S01]  /*4ec0*/  ISETP.NE.U32.AND P0, PT, R28, RZ, PT ;  /* 0x000000ff1c00720c */ /* 0x002fe20003f05070 */
[----:B------:R-:W-:Y:S02]  /*4ed0*/  IMAD.MOV.U32 R9, RZ, RZ, -0x1 ;  /* 0xffffffffff097424 */ /* 0x000fe400078e00ff */
[----:B------:R-:W-:Y:S02]  /*4ee0*/  FMUL R8, R8, UR6 ;  /* 0x0000000608087c20 */ /* 0x000fe40008400000 */
[----:B------:R-:W1:Y:S01]  /*4ef0*/  LDC R19, c[0x0][0x148] ;  /* 0x00005200ff137b82 */ /* 0x000e620000000800 */
[----:B0-----:R-:W-:Y:S01]  /*4f00*/  SHF.R.U64 R16, R6, R12, R7 ;  /* 0x0000000c06107219 */ /* 0x001fe20000001207 */
[----:B------:R0:W4:Y:S01]  /*4f10*/  F2I.U32.TRUNC.NTZ R17, R8 ;  /* 0x0000000800117305 */ /* 0x000122000020f000 */
[----:B------:R-:W-:-:S02]  /*4f20*/  ISETP.NE.AND.EX P0, PT, R29, RZ, PT, P0 ;  /* 0x000000ff1d00720c */ /* 0x000fc40003f05300 */
[----:B------:R-:W-:-:S03]  /*4f30*/  SHF.R.U32.HI R7, RZ, R12, R7 ;  /* 0x0000000cff077219 */ /* 0x000fc60000011607 */
[----:B------:R-:W0:Y:S01]  /*4f40*/  LDC R20, c[0x0][0x600] ;  /* 0x00018000ff147b82 */ /* 0x000e220000000800 */
[-CC-:B--2---:R-:W-:Y:S02]  /*4f50*/  SHF.R.U64 R14, R16, R24.reuse, R7.reuse ;  /* 0x00000018100e7219 */ /* 0x184fe40000001207 */
[----:B------:R-:W-:-:S05]  /*4f60*/  SHF.R.U32.HI R7, RZ, R24, R7 ;  /* 0x00000018ff077219 */ /* 0x000fca0000011607 */
[----:B------:R-:W2:Y:S01]  /*4f70*/  LDC R25, c[0x0][0x648] ;  /* 0x00019200ff197b82 */ /* 0x000ea20000000800 */
[-CC-:B---3--:R-:W-:Y:S02]  /*4f80*/  SHF.R.U64 R18, R14, R26.reuse, R7.reuse ;  /* 0x0000001a0e127219 */ /* 0x188fe40000001207 */
[-C--:B------:R-:W-:Y:S02]  /*4f90*/  SHF.L.U32 R9, R9, R26.reuse, RZ ;  /* 0x0000001a09097219 */ /* 0x080fe400000006ff */
[-C--:B------:R-:W-:Y:S01]  /*4fa0*/  SHF.R.U32.HI R7, RZ, R26.reuse, R7 ;  /* 0x0000001aff077219 */ /* 0x080fe20000011607 */
[----:B------:R-:W-:Y:S01]  /*4fb0*/  IMAD.MOV.U32 R6, RZ, RZ, R18 ;  /* 0x000000ffff067224 */ /* 0x000fe200078e0012 */
[----:B------:R-:W-:Y:S01]  /*4fc0*/  SHF.L.U32 R24, R11, R26, RZ ;  /* 0x0000001a0b187219 */ /* 0x000fe200000006ff */
[----:B------:R-:W3:Y:S01]  /*4fd0*/  LDC R27, c[0x0][0x638] ;  /* 0x00018e00ff1b7b82 */ /* 0x000ee20000000800 */
[----:B------:R-:W-:-:S07]  /*4fe0*/  LOP3.LUT R23, RZ, R9, RZ, 0x33, !PT ;  /* 0x00000009ff177212 */ /* 0x000fce00078e33ff */
[----:B------:R-:W0:Y:S01]  /*4ff0*/  LDC R30, c[0x0][0x610] ;  /* 0x00018400ff1e7b82 */ /* 0x000e220000000800 */
[----:B----4-:R-:W-:Y:S05]  /*5000*/  @!P0 BRA `(.L_x_100) ;  /* 0x0000000000288947 */ /* 0x010fea0003800000 */
[----:B------:R-:W4:Y:S02]  /*5010*/  LDC R11, c[0x0][0x64c] ;  /* 0x00019300ff0b7b82 */ /* 0x000f240000000800 */
[----:B----4-:R-:W-:-:S05]  /*5020*/  IADD3 R11, P0, R18, R11, RZ ;  /* 0x0000000b120b7210 */ /* 0x010fca0007f1e0ff */
[----:B------:R-:W-:-:S04]  /*5030*/  IMAD.X R15, RZ, RZ, R7, P0 ;  /* 0x000000ffff0f7224 */ /* 0x000fc800000e0607 */
[----:B------:R-:W-:-:S04]  /*5040*/  IMAD.WIDE.U32 R6, R15, R28, RZ ;  /* 0x0000001c0f067225 */ /* 0x000fc800078e00ff */
[----:B0-----:R-:W-:-:S04]  /*5050*/  IMAD.WIDE.U32 R8, P0, R11, R29, R6 ;  /* 0x0000001d0b087225 */ /* 0x001fc80007800006 */
[----:B------:R-:W-:-:S04]  /*5060*/  IMAD.WIDE.U32 R6, R11, R28, RZ ;  /* 0x0000001c0b067225 */ /* 0x000fc800078e00ff */
[----:B------:R-:W-:Y:S01]  /*5070*/  IMAD.X R13, RZ, RZ, RZ, P0 ;  /* 0x000000ffff0d7224 */ /* 0x000fe200000e06ff */
[----:B------:R-:W-:Y:S01]  /*5080*/  IADD3 RZ, P0, R7, R8, RZ ;  /* 0x0000000807ff7210 */ /* 0x000fe20007f1e0ff */
[----:B------:R-:W-:-:S04]  /*5090*/  IMAD.MOV.U32 R12, RZ, RZ, R9 ;  /* 0x000000ffff0c7224 */ /* 0x000fc800078e0009 */
[----:B------:R-:W-:-:S08]  /*50a0*/  IMAD.WIDE.U32.X R6, R15, R29, R12, P0 ;  /* 0x0000001d0f067225 */ /* 0x000fd000000e040c */
.L_x_100:
[----:B--2---:R-:W-:Y:S01]  /*50b0*/  SHF.R.U64 R6, R6, R25, R7 ;  /* 0x0000001906067219 */ /* 0x004fe20000001207 */
[----:B0-----:R-:W-:Y:S01]  /*50c0*/  VIADD R11, R20, 0xffffffff ;  /* 0xffffffff140b7836 */ /* 0x001fe20000000000 */
[----:B------:R-:W-:Y:S01]  /*50d0*/  LOP3.LUT R9, R14, R23, RZ, 0xc0, !PT ;  /* 0x000000170e097212 */ /* 0x000fe200078ec0ff */
[----:B------:R-:W-:Y:S02]  /*50e0*/  IMAD.MOV R17, RZ, RZ, -R17 ;  /* 0x000000ffff117224 */ /* 0x000fe400078e0a11 */
[----:B------:R-:W-:Y:S02]  /*50f0*/  IMAD.MOV R7, RZ, RZ, -R6 ;  /* 0x000000ffff077224 */ /* 0x000fe400078e0a06 */
[----:B------:R-:W-:Y:S01]  /*5100*/  IMAD R24, R24, R6, R9 ;  /* 0x0000000618187224 */ /* 0x000fe200078e0209 */
[----:B------:R-:W-:Y:S01]  /*5110*/  LOP3.LUT R9, R16, R11, RZ, 0xc0, !PT ;  /* 0x0000000b10097212 */ /* 0x000fe200078ec0ff */
[----:B-1----:R-:W-:Y:S02]  /*5120*/  @P4 IMAD R21, R19, R17, R22 ;  /* 0x0000001113154224 */ /* 0x002fe400078e0216 */
[----:B---3--:R-:W-:-:S02]  /*5130*/  IMAD R6, R7, R27, R18 ;  /* 0x0000001b07067224 */ /* 0x008fc400078e0212 */
[----:B------:R-:W-:Y:S02]  /*5140*/  IMAD R24, R24, R30, R21 ;  /* 0x0000001e18187224 */ /* 0x000fe400078e0215 */
[----:B------:R-:W-:Y:S02]  /*5150*/  IMAD R9, R6, R20, R9 ;  /* 0x0000001406097224 */ /* 0x000fe400078e0209 */
[----:B------:R-:W-:-:S03]  /*5160*/  IMAD.MOV.U32 R7, RZ, RZ, 0x1 ;  /* 0x00000001ff077424 */ /* 0x000fc600078e00ff */
[----:B------:R-:W-:Y:S02]  /*5170*/  SEL R12, R9, R24, !P4 ;  /* 0x00000018090c7207 */ /* 0x000fe40006000000 */
[----:B------:R-:W-:-:S07]  /*5180*/  SEL R24, R24, R9, !P4 ;  /* 0x0000000918187207 */ /* 0x000fce0006000000 */
.L_x_98:
[----:B------:R-:W-:Y:S01]  /*5190*/  LOP3.LUT P0, RZ, R7, 0xff, RZ, 0xc0, !PT ;  /* 0x000000ff07ff7812 */ /* 0x000fe2000780c0ff */
[----:B-1234-:R-:W-:-:S12]  /*51a0*/  IMAD.MOV.U32 R16, RZ, RZ, R24 ;  /* 0x000000ffff107224 */ /* 0x01efd800078e0018 */
[----:B------:R-:W-:Y:S05]  /*51b0*/  @P0 BRA `(.L_x_101) ;  /* 0xffffffbc00680947 */ /* 0x000fea000383ffff */
[----:B------:R-:W-:Y:S05]  /*51c0*/  EXIT ;  /* 0x000000000000794d */ /* 0x000fea0003800000 */
.L_x_3:
[----:B0-----:R-:W-:Y:S01]  /*51d0*/  ULDC.64 UR4, c[0x0][0x650] ;  /* 0x0001940000047ab9 */ /* 0x001fe20000000a00 */
        /* <DEDUP_REMOVED lines=25> */
.L_x_103:
[-CC-:B------:R-:W-:Y:S01]  /*5370*/  SHF.R.U64 R16, R14, R18.reuse, R15.reuse ;  /* 0x000000120e107219 */ /* 0x180fe2000000120f */
[----:B------:R-:W0:Y:S01]  /*5380*/  LDC R22, c[0x0][0x618] ;  /* 0x00018600ff167b82 */ /* 0x000e220000000800 */
[----:B------:R-:W-:Y:S01]  /*5390*/  SHF.R.U32.HI R7, RZ, R18, R15 ;  /* 0x00000012ff077219 */ /* 0x000fe2000001160f */
[----:B------:R-:W-:Y:S01]  /*53a0*/  ULDC UR4, c[0x0][0x150] ;  /* 0x0000540000047ab9 */ /* 0x000fe20000000800 */
[----:B------:R-:W-:Y:S01]  /*53b0*/  IADD3 R9, P0, RZ, -R16, RZ ;  /* 0x80000010ff097210 */ /* 0x000fe20007f1e0ff */
[----:B------:R-:W-:Y:S01]  /*53c0*/  IMAD.MOV.U32 R10, RZ, RZ, R0 ;  /* 0x000000ffff0a7224 */ /* 0x000fe200078e0000 */
[----:B------:R-:W-:Y:S01]  /*53d0*/  I2FP.F32.U32 R12, R6 ;  /* 0x00000006000c7245 */ /* 0x000fe20000201000 */
[----:B------:R-:W-:Y:S02]  /*53e0*/  IMAD.MOV.U32 R11, RZ, RZ, R5 ;  /* 0x000000ffff0b7224 */ /* 0x000fe400078e0005 */
[----:B------:R-:W1:Y:S01]  /*53f0*/  LDC.64 R24, c[0x0][0x640] ;  /* 0x00019000ff187b82 */ /* 0x000e620000000a00 */
[----:B------:R-:W-:-:S02]  /*5400*/  IMAD.X R7, RZ, RZ, ~R7, P0 ;  /* 0x000000ffff077224 */ /* 0x000fc400000e0e07 */
[----:B------:R-:W-:Y:S01]  /*5410*/  FMUL R13, R12, UR4 ;  /* 0x000000040c0d7c20 */ /* 0x000fe20008400000 */
[----:B------:R-:W-:Y:S01]  /*5420*/  IMAD.WIDE.U32 R10, R9, R20, R10 ;  /* 0x00000014090a7225 */ /* 0x000fe200078e000a */
[----:B------:R-:W-:-:S03]  /*5430*/  ULDC UR4, c[0x0][0x154] ;  /* 0x0000550000047ab9 */ /* 0x000fc60000000800 */
[----:B------:R-:W-:Y:S01]  /*5440*/  IMAD R12, R7, R20, RZ ;  /* 0x00000014070c7224 */ /* 0x000fe200078e02ff */
[----:B------:R-:W2:Y:S01]  /*5450*/  LDC R15, c[0x0][0x144] ;  /* 0x00005100ff0f7b82 */ /* 0x000ea20000000800 */
[----:B------:R-:W3:Y:S02]  /*5460*/  F2I.U32.TRUNC.NTZ R13, R13 ;  /* 0x0000000d000d7305 */ /* 0x000ee4000020f000 */
[----:B------:R-:W-:Y:S02]  /*5470*/  IMAD R7, R9, R21, R12 ;  /* 0x0000001509077224 */ /* 0x000fe400078e020c */
[----:B------:R-:W-:Y:S02]  /*5480*/  IMAD.MOV.U32 R12, RZ, RZ, 0x1 ;  /* 0x00000001ff0c7424 */ /* 0x000fe400078e00ff */
[----:B------:R-:W-:Y:S01]  /*5490*/  IMAD.IADD R7, R11, 0x1, R7 ;  /* 0x000000010b077824 */ /* 0x000fe200078e0207 */
[----:B------:R-:W4:Y:S04]  /*54a0*/  LDC R18, c[0x0][0x608] ;  /* 0x00018200ff127b82 */ /* 0x000f280000000800 */
[----:B0-----:R-:W-:-:S02]  /*54b0*/  SHF.R.U64 R14, R10, R22, R7 ;  /* 0x000000160a0e7219 */ /* 0x001fc40000001207 */
[----:B------:R-:W-:Y:S02]  /*54c0*/  I2FP.F32.U32 R10, R8 ;  /* 0x00000008000a7245 */ /* 0x000fe40000201000 */
[----:B------:R-:W0:Y:S01]  /*54d0*/  LDC R23, c[0x0][0x658] ;  /* 0x00019600ff177b82 */ /* 0x000e220000000800 */
[----:B-1----:R-:W-:Y:S01]  /*54e0*/  ISETP.NE.U32.AND P0, PT, R24, RZ, PT ;  /* 0x000000ff1800720c */ /* 0x002fe20003f05070 */
[----:B---3--:R-:W-:Y:S01]  /*54f0*/  IMAD.MOV R9, RZ, RZ, -R13 ;  /* 0x000000ffff097224 */ /* 0x008fe200078e0a0d */
[----:B------:R-:W-:Y:S01]  /*5500*/  SHF.R.U32.HI R7, RZ, R22, R7 ;  /* 0x00000016ff077219 */ /* 0x000fe20000011607 */
[----:B------:R-:W-:Y:S01]  /*5510*/  FMUL R10, R10, UR4 ;  /* 0x000000040a0a7c20 */ /* 0x000fe20008400000 */
[----:B------:R-:W-:-:S03]  /*5520*/  ISETP.NE.AND.EX P0, PT, R25, RZ, PT, P0 ;  /* 0x000000ff1900720c */ /* 0x000fc60003f05300 */
[----:B------:R-:W1:Y:S01]  /*5530*/  LDC R21, c[0x0][0x148] ;  /* 0x00005200ff157b82 */ /* 0x000e620000000800 */
[----:B--2---:R-:W-:Y:S01]  /*5540*/  IMAD R22, R15, R9, R6 ;  /* 0x000000090f167224 */ /* 0x004fe200078e0206 */
[----:B------:R2:W3:Y:S06]  /*5550*/  F2I.U32.TRUNC.NTZ R19, R10 ;  /* 0x0000000a00137305 */ /* 0x0004ec000020f000 */
[----:B------:R-:W1:Y:S01]  /*5560*/  LDC R20, c[0x0][0x600] ;  /* 0x00018000ff147b82 */ /* 0x000e620000000800 */
[-CC-:B----4-:R-:W-:Y:S02]  /*5570*/  SHF.R.U64 R17, R14, R18.reuse, R7.reuse ;  /* 0x000000120e117219 */ /* 0x190fe40000001207 */
[----:B------:R-:W-:Y:S01]  /*5580*/  SHF.R.U32.HI R6, RZ, R18, R7 ;  /* 0x00000012ff067219 */ /* 0x000fe20000011607 */
[----:B------:R-:W-:-:S04]  /*5590*/  IMAD.MOV.U32 R18, RZ, RZ, -0x1 ;  /* 0xffffffffff127424 */ /* 0x000fc800078e00ff */
[----:B------:R-:W4:Y:S01]  /*55a0*/  LDC R26, c[0x0][0x648] ;  /* 0x00019200ff1a7b82 */ /* 0x000f220000000800 */
[-C--:B0-----:R-:W-:Y:S02]  /*55b0*/  SHF.L.U32 R9, R18, R23.reuse, RZ ;  /* 0x0000001712097219 */ /* 0x081fe400000006ff */
[-CC-:B------:R-:W-:Y:S02]  /*55c0*/  SHF.R.U64 R18, R17, R23.reuse, R6.reuse ;  /* 0x0000001711127219 */ /* 0x180fe40000001206 */
[-C--:B------:R-:W-:Y:S02]  /*55d0*/  SHF.R.U32.HI R7, RZ, R23.reuse, R6 ;  /* 0x00000017ff077219 */ /* 0x080fe40000011606 */
[----:B------:R-:W-:Y:S01]  /*55e0*/  SHF.L.U32 R23, R12, R23, RZ ;  /* 0x000000170c177219 */ /* 0x000fe200000006ff */
[----:B------:R-:W0:Y:S01]  /*55f0*/  LDC R27, c[0x0][0x638] ;  /* 0x00018e00ff1b7b82 */ /* 0x000e220000000800 */
[----:B------:R-:W-:Y:S01]  /*5600*/  LOP3.LUT R28, RZ, R9, RZ, 0x33, !PT ;  /* 0x00000009ff1c7212 */ /* 0x000fe200078e33ff */
[----:B------:R-:W-:-:S06]  /*5610*/  IMAD.MOV.U32 R6, RZ, RZ, R18 ;  /* 0x000000ffff067224 */ /* 0x000fcc00078e0012 */
[----:B------:R-:W0:Y:S01]  /*5620*/  LDC R29, c[0x0][0x610] ;  /* 0x00018400ff1d7b82 */ /* 0x000e220000000800 */
[----:B--23--:R-:W-:Y:S05]  /*5630*/  @!P0 BRA `(.L_x_104) ;  /* 0x0000000000288947 */ /* 0x00cfea0003800000 */
[----:B------:R-:W2:Y:S02]  /*5640*/  LDC R9, c[0x0][0x64c] ;  /* 0x00019300ff097b82 */ /* 0x000ea40000000800 */
[----:B--2---:R-:W-:-:S05]  /*5650*/  IADD3 R9, P0, R18, R9, RZ ;  /* 0x0000000912097210 */ /* 0x004fca0007f1e0ff */
        /* <DEDUP_REMOVED lines=8> */
.L_x_104:
[----:B----4-:R-:W-:Y:S01]  /*56e0*/  SHF.R.U64 R7, R6, R26, R7 ;  /* 0x0000001a06077219 */ /* 0x010fe20000001207 */
[----:B-1----:R-:W-:Y:S01]  /*56f0*/  VIADD R11, R20, 0xffffffff ;  /* 0xffffffff140b7836 */ /* 0x002fe20000000000 */
[----:B------:R-:W-:Y:S01]  /*5700*/  LOP3.LUT R6, R17, R28, RZ, 0xc0, !PT ;  /* 0x0000001c11067212 */ /* 0x000fe200078ec0ff */
[----:B------:R-:W-:Y:S02]  /*5710*/  IMAD.MOV R19, RZ, RZ, -R19 ;  /* 0x000000ffff137224 */ /* 0x000fe400078e0a13 */
[----:B------:R-:W-:Y:S01]  /*5720*/  IMAD.MOV R9, RZ, RZ, -R7 ;  /* 0x000000ffff097224 */ /* 0x000fe200078e0a07 */
[----:B------:R-:W-:Y:S01]  /*5730*/  LOP3.LUT R11, R14, R11, RZ, 0xc0, !PT ;  /* 0x0000000b0e0b7212 */ /* 0x000fe200078ec0ff */
[----:B------:R-:W-:Y:S02]  /*5740*/  @P4 IMAD R22, R21, R19, R8 ;  /* 0x0000001315164224 */ /* 0x000fe400078e0208 */
[----:B------:R-:W-:Y:S02]  /*5750*/  IMAD R7, R23, R7, R6 ;  /* 0x0000000717077224 */ /* 0x000fe400078e0206 */
[----:B0-----:R-:W-:-:S02]  /*5760*/  IMAD R6, R9, R27, R18 ;  /* 0x0000001b09067224 */ /* 0x001fc400078e0212 */
[----:B------:R-:W-:Y:S02]  /*5770*/  IMAD R14, R7, R29, R22 ;  /* 0x0000001d070e7224 */ /* 0x000fe400078e0216 */
[----:B------:R-:W-:Y:S02]  /*5780*/  IMAD R7, R6, R20, R11 ;  /* 0x0000001406077224 */ /* 0x000fe400078e020b */
[----:B------:R-:W-:Y:S02]  /*5790*/  IMAD.MOV.U32 R10, RZ, RZ, 0x1 ;  /* 0x00000001ff0a7424 */ /* 0x000fe400078e00ff */
[----:B------:R-:W-:Y:S01]  /*57a0*/  IMAD.MOV.U32 R9, RZ, RZ, R16 ;  /* 0x000000ffff097224 */ /* 0x000fe200078e0010 */
[----:B------:R-:W-:Y:S02]  /*57b0*/  SEL R17, R7, R14, !P4 ;  /* 0x0000000e07117207 */ /* 0x000fe40006000000 */
[----:B------:R-:W-:-:S07]  /*57c0*/  SEL R14, R14, R7, !P4 ;  /* 0x000000070e0e7207 */ /* 0x000fce0006000000 */
.L_x_102:
[----:B------:R-:W-:-:S08]  /*57d0*/  NOP ;  /* 0x0000000000007918 */ /* 0x000fd00000000000 */
[----:B------:R-:W0:-:S00]  /*57e0*/  USETMAXREG.DEALLOC.CTAPOOL 0x28 ;  /* 0x00000028000079c8 */ /* 0x000e0000080e0500 */
[----:B0-----:R-:W-:-:S13]  /*57f0*/  ISETP.NE.AND P0, PT, R3, RZ, PT ;  /* 0x000000ff0300720c */ /* 0x001fda0003f05270 */
[----:B------:R-:W-:Y:S05]  /*5800*/  @P0 EXIT ;  /* 0x000000000000094d */ /* 0x000fea0003800000 */
[----:B------:R-:W-:Y:S01]  /*5810*/  LOP3.LUT P0, RZ, R10, 0xff, RZ, 0xc0, !PT ;  /* 0x000000ff0aff7812 */ /* 0x000fe2000780c0ff */
[----:B------:R-:W-:Y:S02]  /*5820*/  IMAD.MOV.U32 R10, RZ, RZ, 0x1 ;  /* 0x00000001ff0a7424 */ /* 0x000fe400078e00ff */
[----:B------:R-:W-:-:S10]  /*5830*/  IMAD.MOV.U32 R13, RZ, RZ, RZ ;  /* 0x000000ffff0d7224 */ /* 0x000fd400078e00ff */
[----:B------:R-:W-:Y:S05]  /*5840*/  @!P0 BRA `(.L_x_105) ;  /* 0x0000000c00388947 */ /* 0x000fea0003800000 */
[----:B------:R-:W0:Y:S01]  /*5850*/  LDC R3, c[0x0][0x28c] ;  /* 0x0000a300ff037b82 */ /* 0x000e220000000800 */
[----:B------:R-:W-:Y:S01]  /*5860*/  ULDC UR5, c[0x0][0x600] ;  /* 0x0001800000057ab9 */ /* 0x000fe20000000800 */
[----:B------:R-:W-:Y:S01]  /*5870*/  ULDC UR4, c[0x0][0xc] ;  /* 0x0000030000047ab9 */ /* 0x000fe20000000800 */
[----:B------:R-:W-:Y:S01]  /*5880*/  UIADD3 UR16, UR5, -0x1, URZ ;  /* 0xffffffff05107890 */ /* 0x000fe2000fffe03f */
[C---:B------:R-:W-:Y:S01]  /*5890*/  LOP3.LUT P2, RZ, R2.reuse, 0x7f, RZ, 0xc0, !PT ;  /* 0x0000007f02ff7812 */ /* 0x040fe2000784c0ff */
[----:B------:R-:W-:Y:S01]  /*58a0*/  ULDC UR6, c[0x0][0x658] ;  /* 0x0001960000067ab9 */ /* 0x000fe20000000800 */
[----:B------:R-:W-:Y:S01]  /*58b0*/  ULDC UR5, c[0x0][0x10] ;  /* 0x0000040000057ab9 */ /* 0x000fe20000000800 */
[----:B------:R-:W-:Y:S01]  /*58c0*/  UMOV UR7, 0xffffffff ;  /* 0xffffffff00077882 */ /* 0x000fe20000000000 */
[----:B------:R-:W-:Y:S01]  /*58d0*/  UMOV UR8, 0x1 ;  /* 0x0000000100087882 */ /* 0x000fe20000000000 */
[----:B------:R-:W-:Y:S01]  /*58e0*/  UIMAD.WIDE.U32 UR4, UR4, UR5, URZ ;  /* 0x00000005040472a5 */ /* 0x000fe2000f8e003f */
[----:B------:R-:W-:Y:S01]  /*58f0*/  LOP3.LUT P0, RZ, R2, 0x1f, RZ, 0xc0, !PT ;  /* 0x0000001f02ff7812 */ /* 0x000fe2000780c0ff */
[----:B------:R-:W-:Y:S01]  /*5900*/  USHF.L.U32 UR7, UR7, UR6, URZ ;  /* 0x0000000607077299 */ /* 0x000fe2000800063f */
[----:B------:R-:W-:Y:S01]  /*5910*/  BSSY B0, `(.L_x_105) ;  /* 0x00000c1000007945 */ /* 0x000fe20003800000 */
[----:B------:R-:W-:Y:S01]  /*5920*/  USHF.L.U32 UR18, UR8, UR6, URZ ;  /* 0x0000000608127299 */ /* 0x000fe2000800063f */
[----:B------:R-:W-:Y:S01]  /*5930*/  IMAD.MOV.U32 R15, RZ, RZ, 0x1 ;  /* 0x00000001ff0f7424 */ /* 0x000fe200078e00ff */
[----:B------:R-:W-:Y:S01]  /*5940*/  LOP3.LUT R16, R4, 0x2, RZ, 0xfc, !PT ;  /* 0x0000000204107812 */ /* 0x000fe200078efcff */
[----:B------:R-:W-:Y:S01]  /*5950*/  ULDC UR6, c[0x0][0x14] ;  /* 0x0000050000067ab9 */ /* 0x000fe20000000800 */
[----:B------:R-:W-:Y:S01]  /*5960*/  PLOP3.LUT P0, PT, P0, P2, PT, 0x8a, 0x0 ;  /* 0x000000000000781c */ /* 0x000fe20000705172 */
[----:B------:R-:W-:Y:S01]  /*5970*/  UIMAD.WIDE.U32 UR20, UR4, UR6, URZ ;  /* 0x00000006041472a5 */ /* 0x000fe2000f8e003f */
[----:B------:R-:W-:Y:S01]  /*5980*/  IMAD.MOV.U32 R10, RZ, RZ, 0x1 ;  /* 0x00000001ff0a7424 */ /* 0x000fe200078e00ff */
[----:B------:R-:W-:Y:S01]  /*5990*/  UIMAD UR13, UR5, UR6, URZ ;  /* 0x00000006050d72a4 */ /* 0x000fe2000f8e023f */
[----:B------:R-:W-:Y:S01]  /*59a0*/  IMAD.MOV.U32 R13, RZ, RZ, RZ ;  /* 0x000000ffff0d7224 */ /* 0x000fe200078e00ff */
[----:B------:R-:W-:Y:S01]  /*59b0*/  ULOP3.LUT UR17, URZ, UR7, URZ, 0x33, !UPT ;  /* 0x000000073f117292 */ /* 0x000fe2000f8e333f */
[----:B0-----:R-:W-:Y:S01]  /*59c0*/  VIADD R3, R3, 0x1f ;  /* 0x0000001f03037836 */ /* 0x001fe20000000000 */
[----:B------:R-:W-:Y:S01]  /*59d0*/  UIADD3 UR13, UR21, UR13, URZ ;  /* 0x0000000d150d7290 */ /* 0x000fe2000fffe03f */
[----:B------:R-:W-:-:S03]  /*59e0*/  ULDC.64 UR22, c[0x0][0x198] ;  /* 0x0000660000167ab9 */ /* 0x000fc60000000a00 */
[----:B------:R-:W-:-:S04]  /*59f0*/  SHF.R.S32.HI R6, RZ, 0x1f, R3 ;  /* 0x0000001fff067819 */ /* 0x000fc80000011403 */
[----:B------:R-:W-:-:S04]  /*5a00*/  LEA.HI R6, R6, R3, RZ, 0x5 ;  /* 0x0000000306067211 */ /* 0x000fc800078f28ff */
[----:B------:R-:W-:-:S05]  /*5a10*/  SHF.R.S32.HI R12, RZ, 0x5, R6 ;  /* 0x00000005ff0c7819 */ /* 0x000fca0000011406 */
[----:B------:R-:W-:-:S07]  /*5a20*/  VIADD R11, R12, 0x1 ;  /* 0x000000010c0b7836 */ /* 0x000fce0000000000 */
.L_x_117:
[----:B------:R-:W-:-:S03]  /*5a30*/  UMOV UR4, 0xffffffff ;  /* 0xffffffff00047882 */ /* 0x000fc60000000000 */
[----:B------:R-:W-:Y:S05]  /*5a40*/  BRA.DIV UR4, `(.L_x_106) ;  /* 0x0000000e04cc7947 */ /* 0x000fea000b800000 */
[----:B------:R-:W-:-:S13]  /*5a50*/  ELECT P1, URZ, PT ;  /* 0x00000000003f782f */ /* 0x000fda0003820000 */
.L_x_129:
[----:B------:R-:W0:Y:S01]  /*5a60*/  LDC R2, c[0x0][0x28c] ;  /* 0x0000a300ff027b82 */ /* 0x000e220000000800 */
[----:B------:R-:W-:Y:S01]  /*5a70*/  BSSY B1, `(.L_x_107) ;  /* 0x0000037000017945 */ /* 0x000fe20003800000 */
[----:B0-----:R-:W-:-:S13]  /*5a80*/  ISETP.LT.OR P1, PT, R2, 0x1, !P1 ;  /* 0x000000010200780c */ /* 0x001fda0004f21670 */
[----:B------:R-:W-:Y:S05]  /*5a90*/  @P1 BRA `(.L_x_108) ;  /* 0x0000000000d01947 */ /* 0x000fea0003800000 */
[----:B------:R-:W-:Y:S02]  /*5aa0*/  IMAD.SHL.U32 R17, R17, 0x40, RZ ;  /* 0x0000004011117824 */ /* 0x000fe400078e00ff */
[----:B------:R-:W-:Y:S02]  /*5ab0*/  IMAD.SHL.U32 R14, R14, 0x80, RZ ;  /* 0x000000800e0e7824 */ /* 0x000fe400078e00ff */
[----:B------:R-:W-:Y:S02]  /*5ac0*/  IMAD.MOV.U32 R20, RZ, RZ, RZ ;  /* 0x000000ffff147224 */ /* 0x000fe400078e00ff */
[----:B------:R-:W-:Y:S02]  /*5ad0*/  IMAD.MOV.U32 R2, RZ, RZ, R11 ;  /* 0x000000ffff027224 */ /* 0x000fe400078e000b */
[----:B------:R-:W-:Y:S02]  /*5ae0*/  IMAD.MOV.U32 R3, RZ, RZ, R10 ;  /* 0x000000ffff037224 */ /* 0x000fe400078e000a */
[----:B------:R-:W-:-:S07]  /*5af0*/  IMAD.MOV.U32 R6, RZ, RZ, R13 ;  /* 0x000000ffff067224 */ /* 0x000fce00078e000d */
.L_x_112:
[----:B------:R-:W0:Y:S01]  /*5b00*/  S2R R8, SR_CgaCtaId ;  /* 0x0000000000087919 */ /* 0x000e220000008800 */
[----:B------:R-:W-:-:S04]  /*5b10*/  MOV R7, 0x400 ;  /* 0x0000040000077802 */ /* 0x000fc80000000f00 */
[----:B0-----:R-:W-:Y:S02]  /*5b20*/  LEA R19, R8, R7, 0x18 ;  /* 0x0000000708137211 */ /* 0x001fe400078ec0ff */
[----:B------:R-:W-:Y:S01]  /*5b30*/  SHF.L.U32 R7, R3, 0x1f, RZ ;  /* 0x0000001f03077819 */ /* 0x000fe200000006ff */
[----:B------:R-:W0:Y:S02]  /*5b40*/  @!P2 LDC R8, c[0x0][0x500] ;  /* 0x00014000ff08ab82 */ /* 0x000e240000000800 */
[----:B------:R-:W-:-:S04]  /*5b50*/  IMAD R18, R6, 0x8, R19 ;  /* 0x0000000806127824 */ /* 0x000fc800078e0213 */
[----:B------:R-:W1:Y:S02]  /*5b60*/  SYNCS.PHASECHK.TRANS64.TRYWAIT P1, [R18+URZ+0x28], R7 ;  /* 0x00002807120075a7 */ /* 0x000e64000802017f */
[----:B-1----:R-:W-:Y:S05]  /*5b70*/  @!P1 BRA `(.L_x_109) ;  /* 0x0000000c00a09947 */ /* 0x002fea0003800000 */
.L_x_130:
[----:B-1----:R-:W-:Y:S01]  /*5b80*/  PRMT R7, R16, 0x9910, RZ ;  /* 0x0000991010077816 */ /* 0x002fe200000000ff */
[----:B0-----:R0:W-:Y:S03]  /*5b90*/  @!P2 SYNCS.ARRIVE.TRANS64 RZ, [R18+URZ], R8 ;  /* 0x0000000812ffa9a7 */ /* 0x0011e6000800003f */
[----:B------:R-:W-:-:S13]  /*5ba0*/  ISETP.NE.AND P1, PT, R7, 0x2, PT ;  /* 0x000000020700780c */ /* 0x000fda0003f25270 */
[----:B0-----:R-:W-:Y:S05]  /*5bb0*/  @P1 BRA `(.L_x_110) ;  /* 0x0000000000041947 */ /* 0x001fea0003800000 */
[----:B------:R-:W-:Y:S01]  /*5bc0*/  BPT.TRAP 0x1 ;  /* 0x000000040000795c */ /* 0x000fe20000300000 */
.L_x_110:
[----:B------:R-:W-:Y:S05]  /*5bd0*/  @P0 BRA `(.L_x_111) ;  /* 0x0000000000040947 */ /* 0x000fea0003800000 */
[----:B------:R-:W-:Y:S01]  /*5be0*/  BPT.TRAP 0x1 ;  /* 0x000000040000795c */ /* 0x000fe20000300000 */
.L_x_111:
[--C-:B------:R-:W-:Y:S01]  /*5bf0*/  IMAD R7, R6, 0x1000, R19.reuse ;  /* 0x0000100006077824 */ /* 0x100fe200078e0213 */
[----:B------:R-:W-:Y:S01]  /*5c00*/  R2UR UR9, R18 ;  /* 0x00000000120972ca */ /* 0x000fe200000e0000 */
[----:B------:R-:W-:Y:S01]  /*5c10*/  IMAD R19, R6, 0x800, R19 ;  /* 0x0000080006137824 */ /* 0x000fe200078e0213 */
[----:B------:R-:W-:Y:S01]  /*5c20*/  UIADD3 UR4, UP0, UR22, 0xf0, URZ ;  /* 0x000000f016047890 */ /* 0x000fe2000ff1e03f */
[----:B------:R-:W-:Y:S01]  /*5c30*/  VIADD R2, R2, 0xffffffff ;  /* 0xffffffff02027836 */ /* 0x000fe20000000000 */
[----:B------:R-:W-:Y:S01]  /*5c40*/  R2UR UR5, R7 ;  /* 0x00000000070572ca */ /* 0x000fe200000e0000 */
[----:B------:R-:W-:Y:S01]  /*5c50*/  UIADD3 UR24, UP1, UR22, 0x1f0, URZ ;  /* 0x000001f016187890 */ /* 0x000fe2000ff3e03f */
[----:B------:R-:W-:Y:S01]  /*5c60*/  R2UR UR8, R19 ;  /* 0x00000000130872ca */ /* 0x000fe200000e0000 */
[----:B------:R-:W-:Y:S01]  /*5c70*/  VIADD R6, R6, 0x1 ;  /* 0x0000000106067836 */ /* 0x000fe20000000000 */
[----:B------:R-:W-:Y:S01]  /*5c80*/  R2UR UR11, R14 ;  /* 0x000000000e0b72ca */ /* 0x000fe200000e0000 */
[----:B------:R-:W-:Y:S01]  /*5c90*/  UIADD3.X UR25, URZ, UR23, URZ, UP1, !UPT ;  /* 0x000000173f197290 */ /* 0x000fe20008ffe43f */
[C---:B------:R-:W-:Y:S01]  /*5ca0*/  R2UR UR10, R20.reuse ;  /* 0x00000000140a72ca */ /* 0x040fe200000e0000 */
[----:B------:R-:W-:Y:S01]  /*5cb0*/  UMOV UR6, 0x0 ;  /* 0x0000000000067882 */ /* 0x000fe20000000000 */
[----:B------:R-:W-:Y:S01]  /*5cc0*/  R2UR UR12, R9 ;  /* 0x00000000090c72ca */ /* 0x000fe200000e0000 */
[----:B------:R-:W-:Y:S01]  /*5cd0*/  UMOV UR7, 0x10000000 ;  /* 0x1000000000077882 */ /* 0x000fe20000000000 */
[----:B------:R-:W-:Y:S01]  /*5ce0*/  R2UR UR19, R17 ;  /* 0x00000000111372ca */ /* 0x000fe200000e0000 */
[----:B------:R-:W-:Y:S01]  /*5cf0*/  VIADD R20, R20, 0x20 ;  /* 0x0000002014147836 */ /* 0x000fe20000000000 */
[----:B------:R-:W-:Y:S01]  /*5d00*/  ISETP.GT.AND P3, PT, R2, 0x1, PT ;  /* 0x000000010200780c */ /* 0x000fe20003f64270 */
[----:B------:R-:W-:Y:S01]  /*5d10*/  UIADD3 UR14, UR5, 0x100, URZ ;  /* 0x00000100050e7890 */ /* 0x000fe2000fffe03f */
[----:B------:R-:W-:Y:S01]  /*5d20*/  ISETP.NE.AND P1, PT, R6, 0x5, PT ;  /* 0x000000050600780c */ /* 0x000fe20003f25270 */
[----:B------:R-:W-:-:S02]  /*5d30*/  UIADD3.X UR5, URZ, UR23, URZ, UP0, !UPT ;  /* 0x000000173f057290 */ /* 0x000fc400087fe43f */
[----:B------:R-:W-:Y:S01]  /*5d40*/  UIADD3 UR15, UR8, 0x5100, URZ ;  /* 0x00005100080f7890 */ /* 0x000fe2000fffe03f */
[----:B------:R-:W-:Y:S02]  /*5d50*/  SEL R8, RZ, 0x1, P1 ;  /* 0x00000001ff087807 */ /* 0x000fe40000800000 */
[----:B------:R-:W-:Y:S01]  /*5d60*/  UMOV UR8, UR14 ;  /* 0x0000000e00087c82 */ /* 0x000fe20008000000 */
[----:B------:R-:W-:Y:S02]  /*5d70*/  SEL R6, R6, RZ, P1 ;  /* 0x000000ff06067207 */ /* 0x000fe40000800000 */
[----:B------:R-:W-:Y:S01]  /*5d80*/  LOP3.LUT R3, R3, R8, RZ, 0x3c, !PT ;  /* 0x0000000803037212 */ /* 0x000fe200078e3cff */
[----:B------:R0:W-:Y:S02]  /*5d90*/  UTMALDG.3D [UR8], [UR4], desc[UR6] ;  /* 0x00000608040075b4 */ /* 0x0001e40008011000 */
[----:B0-----:R-:W-:Y:S01]  /*5da0*/  UMOV UR8, UR15 ;  /* 0x0000000f00087c82 */ /* 0x001fe20008000000 */
[----:B------:R-:W-:-:S02]  /*5db0*/  UMOV UR11, UR19 ;  /* 0x00000013000b7c82 */ /* 0x000fc40008000000 */
[----:B------:R0:W-:Y:S02]  /*5dc0*/  UTMALDG.3D [UR8], [UR24], desc[UR6] ;  /* 0x00000608180075b4 */ /* 0x0001e40008011000 */
[----:B0-----:R-:W-:Y:S05]  /*5dd0*/  @P3 BRA `(.L_x_112) ;  /* 0xfffffffc00483947 */ /* 0x001fea000383ffff */
.L_x_108:
[----:B------:R-:W-:Y:S05]  /*5de0*/  BSYNC B1 ;  /* 0x0000000000017941 */ /* 0x000fea0003800000 */
.L_x_107:
[----:B------:R-:W-:Y:S01]  /*5df0*/  LOP3.LUT P3, RZ, R15, 0xff, RZ, 0xc0, !PT ;  /* 0x000000ff0fff7812 */ /* 0x000fe2000786c0ff */
[----:B------:R-:W-:Y:S01]  /*5e00*/  IMAD.IADD R6, R12, 0x1, R13 ;  /* 0x000000010c067824 */ /* 0x000fe200078e020d */
[----:B------:R-:W-:Y:S01]  /*5e10*/  IADD3 R0, P5, R0, UR20, RZ ;  /* 0x0000001400007c10 */ /* 0x000fe2000ffbe0ff */
[----:B------:R-:W-:Y:S01]  /*5e20*/  ULDC.64 UR4, c[0x0][0x650] ;  /* 0x0001940000047ab9 */ /* 0x000fe20000000a00 */
[----:B------:R-:W-:Y:S01]  /*5e30*/  BSSY B1, `(.L_x_113) ;  /* 0x000006c000017945 */ /* 0x000fe20003800000 */
[----:B------:R-:W-:Y:S01]  /*5e40*/  IMAD.MOV.U32 R14, RZ, RZ, -0x1 ;  /* 0xffffffffff0e7424 */ /* 0x000fe200078e00ff */
[----:B------:R-:W-:Y:S01]  /*5e50*/  ISETP.GT.U32.AND P1, PT, R6, 0x4, PT ;  /* 0x000000040600780c */ /* 0x000fe20003f24070 */
[----:B------:R-:W-:Y:S01]  /*5e60*/  IMAD.MOV.U32 R17, RZ, RZ, -0x1 ;  /* 0xffffffffff117424 */ /* 0x000fe200078e00ff */
[----:B------:R-:W-:Y:S01]  /*5e70*/  IADD3.X R5, R5, UR13, RZ, P5, !PT ;  /* 0x0000000d05057c10 */ /* 0x000fe2000affe4ff */
[----:B------:R-:W-:Y:S01]  /*5e80*/  IMAD.MOV.U32 R9, RZ, RZ, -0x1 ;  /* 0xffffffffff097424 */ /* 0x000fe200078e00ff */
[----:B------:R-:W-:-:S02]  /*5e90*/  ISETP.LT.U32.AND P1, PT, R12, 0x5, P1 ;  /* 0x000000050c00780c */ /* 0x000fc40000f21070 */
[----:B------:R-:W-:Y:S01]  /*5ea0*/  PRMT R15, RZ, 0x7610, R15 ;  /* 0x00007610ff0f7816 */ /* 0x000fe2000000000f */
[----:B------:R-:W0:Y:S01]  /*5eb0*/  @P3 S2R R3, SR_CgaCtaId ;  /* 0x0000000000033919 */ /* 0x000e220000008800 */
[----:B------:R-:W-:-:S04]  /*5ec0*/  @P3 MOV R2, 0x400 ;  /* 0x0000040000023802 */ /* 0x000fc80000000f00 */
[----:B0-----:R-:W-:Y:S01]  /*5ed0*/  @P3 LEA R7, R3, R2, 0x18 ;  /* 0x0000000203073211 */ /* 0x001fe200078ec0ff */
[----:B------:R-:W-:-:S03]  /*5ee0*/  IMAD.WIDE.U32 R2, R6, -0x33333333, RZ ;  /* 0xcccccccd06027825 */ /* 0x000fc600078e00ff */
[----:B------:R0:W-:Y:S01]  /*5ef0*/  @P3 SYNCS.ARRIVE.TRANS64.A1T0 RZ, [R7+URZ+0x68], RZ ;  /* 0x000068ff07ff39a7 */ /* 0x0001e2000810003f */
[----:B------:R-:W-:Y:S02]  /*5f00*/  ISETP.GE.U32.AND P3, PT, R12, 0x5, PT ;  /* 0x000000050c00780c */ /* 0x000fe40003f66070 */
[----:B------:R-:W-:Y:S02]  /*5f10*/  PRMT R2, RZ, 0x7610, R2 ;  /* 0x00007610ff027816 */ /* 0x000fe40000000002 */
[----:B0-----:R-:W-:Y:S02]  /*5f20*/  SHF.R.U32.HI R7, RZ, 0x2, R3 ;  /* 0x00000002ff077819 */ /* 0x001fe40000011603 */
[----:B------:R-:W-:Y:S02]  /*5f30*/  SEL R3, RZ, 0x1, !P1 ;  /* 0x00000001ff037807 */ /* 0x000fe40004800000 */
[----:B------:R-:W-:Y:S01]  /*5f40*/  ISETP.GE.U32.AND P1, PT, R0, UR4, PT ;  /* 0x0000000400007c0c */ /* 0x000fe2000bf26070 */
[----:B------:R-:W-:Y:S01]  /*5f50*/  IMAD R13, R7, -0x5, R6 ;  /* 0xfffffffb070d7824 */ /* 0x000fe200078e0206 */
[----:B------:R-:W-:-:S02]  /*5f60*/  LOP3.LUT R10, R10, R3, RZ, 0x3c, !PT ;  /* 0x000000030a0a7212 */ /* 0x000fc400078e3cff */
[----:B------:R-:W-:Y:S02]  /*5f70*/  ISETP.GE.U32.AND.EX P1, PT, R5, UR5, PT, P1 ;  /* 0x0000000505007c0c */ /* 0x000fe4000bf26110 */
[----:B------:R-:W-:-:S11]  /*5f80*/  @P3 LOP3.LUT R10, R10, 0x1, R7, 0x78, !PT ;  /* 0x000000010a0a3812 */ /* 0x000fd600078e7807 */
[----:B------:R-:W-:Y:S05]  /*5f90*/  @P1 BRA `(.L_x_114) ;  /* 0x0000000400541947 */ /* 0x000fea0003800000 */
[----:B------:R-:W-:Y:S01]  /*5fa0*/  ULDC.64 UR4, c[0x0][0x628] ;  /* 0x00018a0000047ab9 */ /* 0x000fe20000000a00 */
[----:B------:R-:W0:Y:S01]  /*5fb0*/  S2R R17, SR_CTAID.X ;  /* 0x0000000000117919 */ /* 0x000e220000002500 */
[----:B------:R-:W-:Y:S01]  /*5fc0*/  ISETP.NE.U32.AND P1, PT, RZ, UR4, PT ;  /* 0x00000004ff007c0c */ /* 0x000fe2000bf25070 */
[----:B------:R-:W-:Y:S01]  /*5fd0*/  ULDC UR7, c[0x0][0x630] ;  /* 0x00018c0000077ab9 */ /* 0x000fe20000000800 */
[----:B------:R-:W-:Y:S01]  /*5fe0*/  IMAD.MOV.U32 R2, RZ, RZ, R0 ;  /* 0x000000ffff027224 */ /* 0x000fe200078e0000 */
[----:B------:R-:W1:Y:S01]  /*5ff0*/  S2R R14, SR_CTAID.Y ;  /* 0x00000000000e7919 */ /* 0x000e620000002600 */
[----:B------:R-:W-:Y:S01]  /*6000*/  ISETP.NE.AND.EX P1, PT, RZ, UR5, PT, P1 ;  /* 0x00000005ff007c0c */ /* 0x000fe2000bf25310 */
[----:B------:R-:W-:-:S12]  /*6010*/  IMAD.MOV.U32 R3, RZ, RZ, R5 ;  /* 0x000000ffff037224 */ /* 0x000fd800078e0005 */
[----:B------:R-:W-:Y:S05]  /*6020*/  @!P1 BRA `(.L_x_115) ;  /* 0x0000000000289947 */ /* 0x000fea0003800000 */
[----:B------:R-:W-:Y:S02]  /*6030*/  ULDC UR6, c[0x0][0x634] ;  /* 0x00018d0000067ab9 */ /* 0x000fe40000000800 */
[----:B------:R-:W-:-:S05]  /*6040*/  IADD3 R9, P1, R0, UR6, RZ ;  /* 0x0000000600097c10 */ /* 0x000fca000ff3e0ff */
[----:B------:R-:W-:-:S04]  /*6050*/  IMAD.X R19, RZ, RZ, R5, P1 ;  /* 0x000000ffff137224 */ /* 0x000fc800008e0605 */
[----:B------:R-:W-:-:S04]  /*6060*/  IMAD.WIDE.U32 R6, R19, UR4, RZ ;  /* 0x0000000413067c25 */ /* 0x000fc8000f8e00ff */
[----:B------:R-:W-:-:S04]  /*6070*/  IMAD.WIDE.U32 R6, P1, R9, UR5, R6 ;  /* 0x0000000509067c25 */ /* 0x000fc8000f820006 */
[----:B------:R-:W-:-:S04]  /*6080*/  IMAD.WIDE.U32 R8, R9, UR4, RZ ;  /* 0x0000000409087c25 */ /* 0x000fc8000f8e00ff */
[----:B------:R-:W-:Y:S01]  /*6090*/  IMAD.X R3, RZ, RZ, RZ, P1 ;  /* 0x000000ffff037224 */ /* 0x000fe200008e06ff */
[----:B------:R-:W-:Y:S01]  /*60a0*/  IADD3 RZ, P1, R9, R6, RZ ;  /* 0x0000000609ff7210 */ /* 0x000fe20007f3e0ff */
[----:B------:R-:W-:-:S04]  /*60b0*/  IMAD.MOV.U32 R2, RZ, RZ, R7 ;  /* 0x000000ffff027224 */ /* 0x000fc800078e0007 */
[----:B------:R-:W-:-:S08]  /*60c0*/  IMAD.WIDE.U32.X R2, R19, UR5, R2, P1 ;  /* 0x0000000513027c25 */ /* 0x000fd000088e0402 */
.L_x_115:
[--C-:B------:R-:W-:Y:S01]  /*60d0*/  SHF.R.U64 R8, R2, UR7, R3.reuse ;  /* 0x0000000702087c19 */ /* 0x100fe20008001203 */
[----:B------:R-:W-:Y:S01]  /*60e0*/  ULDC.64 UR4, c[0x0][0x620] ;  /* 0x0001880000047ab9 */ /* 0x000fe20000000a00 */
[----:B------:R-:W-:Y:S01]  /*60f0*/  SHF.R.U32.HI R2, RZ, UR7, R3 ;  /* 0x00000007ff027c19 */ /* 0x000fe20008011603 */
[----:B------:R-:W-:Y:S01]  /*6100*/  IMAD.MOV.U32 R3, RZ, RZ, R5 ;  /* 0x000000ffff037224 */ /* 0x000fe200078e0005 */
[----:B------:R-:W-:Y:S01]  /*6110*/  IADD3 R7, P1, RZ, -R8, RZ ;  /* 0x80000008ff077210 */ /* 0x000fe20007f3e0ff */
[----:B------:R-:W2:Y:S01]  /*6120*/  LDC R22, c[0x0][0x144] ;  /* 0x00005100ff167b82 */ /* 0x000ea20000000800 */
[----:B0-----:R-:W-:Y:S01]  /*6130*/  I2FP.F32.U32 R9, R17 ;  /* 0x0000001100097245 */ /* 0x001fe20000201000 */
[----:B------:R-:W-:Y:S01]  /*6140*/  ULDC.64 UR8, c[0x0][0x640] ;  /* 0x0001900000087ab9 */ /* 0x000fe20000000a00 */
[----:B------:R-:W-:Y:S01]  /*6150*/  ULDC UR6, c[0x0][0x608] ;  /* 0x0001820000067ab9 */ /* 0x000fe20000000800 */
[----:B------:R-:W-:Y:S01]  /*6160*/  IMAD.X R2, RZ, RZ, ~R2, P1 ;  /* 0x000000ffff027224 */ /* 0x000fe200008e0e02 */
[----:B------:R-:W-:-:S03]  /*6170*/  ISETP.NE.U32.AND P1, PT, RZ, UR8, PT ;  /* 0x00000008ff007c0c */ /* 0x000fc6000bf25070 */
[----:B------:R-:W-:Y:S01]  /*6180*/  IMAD R6, R2, UR4, RZ ;  /* 0x0000000402067c24 */ /* 0x000fe2000f8e02ff */
[----:B------:R-:W0:Y:S01]  /*6190*/  LDC R19, c[0x0][0x148] ;  /* 0x00005200ff137b82 */ /* 0x000e220000000800 */
[----:B------:R-:W-:Y:S01]  /*61a0*/  IMAD.MOV.U32 R2, RZ, RZ, R0 ;  /* 0x000000ffff027224 */ /* 0x000fe200078e0000 */
[----:B------:R-:W-:-:S03]  /*61b0*/  ISETP.NE.AND.EX P1, PT, RZ, UR9, PT, P1 ;  /* 0x00000009ff007c0c */ /* 0x000fc6000bf25310 */
[----:B------:R-:W-:Y:S01]  /*61c0*/  IMAD.WIDE.U32 R2, R7, UR4, R2 ;  /* 0x0000000407027c25 */ /* 0x000fe2000f8e0002 */
[----:B------:R-:W-:-:S03]  /*61d0*/  ULDC UR4, c[0x0][0x150] ;  /* 0x0000540000047ab9 */ /* 0x000fc60000000800 */
[----:B------:R-:W-:Y:S02]  /*61e0*/  IMAD R7, R7, UR5, R6 ;  /* 0x0000000507077c24 */ /* 0x000fe4000f8e0206 */
[----:B------:R-:W-:Y:S01]  /*61f0*/  FMUL R6, R9, UR4 ;  /* 0x0000000409067c20 */ /* 0x000fe20008400000 */
[----:B------:R-:W-:Y:S01]  /*6200*/  ULDC UR4, c[0x0][0x618] ;  /* 0x0001860000047ab9 */ /* 0x000fe20000000800 */
[----:B------:R-:W-:Y:S01]  /*6210*/  ULDC UR5, c[0x0][0x154] ;  /* 0x0000550000057ab9 */ /* 0x000fe20000000800 */
[----:B------:R-:W-:-:S03]  /*6220*/  IMAD.IADD R3, R3, 0x1, R7 ;  /* 0x0000000103037824 */ /* 0x000fc600078e0207 */
[----:B------:R-:W3:Y:S02]  /*6230*/  F2I.U32.TRUNC.NTZ R6, R6 ;  /* 0x0000000600067305 */ /* 0x000ee4000020f000 */
[----:B------:R-:W-:Y:S02]  /*6240*/  SHF.R.U64 R9, R2, UR4, R3 ;  /* 0x0000000402097c19 */ /* 0x000fe40008001203 */
[----:B-1----:R-:W-:-:S05]  /*6250*/  I2FP.F32.U32 R2, R14 ;  /* 0x0000000e00027245 */ /* 0x002fca0000201000 */
[----:B------:R-:W-:Y:S01]  /*6260*/  FMUL R21, R2, UR5 ;  /* 0x0000000502157c20 */ /* 0x000fe20008400000 */
[----:B------:R-:W-:Y:S01]  /*6270*/  SHF.R.U32.HI R2, RZ, UR4, R3 ;  /* 0x00000004ff027c19 */ /* 0x000fe20008011603 */
[----:B------:R-:W-:-:S03]  /*6280*/  ULDC UR4, c[0x0][0x658] ;  /* 0x0001960000047ab9 */ /* 0x000fc60000000800 */
[--C-:B------:R-:W-:Y:S01]  /*6290*/  SHF.R.U64 R20, R9, UR6, R2.reuse ;  /* 0x0000000609147c19 */ /* 0x100fe20008001202 */
[----:B------:R-:W1:Y:S01]  /*62a0*/  F2I.U32.TRUNC.NTZ R21, R21 ;  /* 0x0000001500157305 */ /* 0x000e62000020f000 */
[----:B------:R-:W-:Y:S01]  /*62b0*/  SHF.R.U32.HI R3, RZ, UR6, R2 ;  /* 0x00000006ff037c19 */ /* 0x000fe20008011602 */
[----:B---3--:R-:W-:-:S03]  /*62c0*/  IMAD.MOV R6, RZ, RZ, -R6 ;  /* 0x000000ffff067224 */ /* 0x008fc600078e0a06 */
[----:B------:R-:W-:Y:S01]  /*62d0*/  SHF.R.U64 R18, R20, UR4, R3 ;  /* 0x0000000414127c19 */ /* 0x000fe20008001203 */
[----:B--2---:R-:W-:Y:S01]  /*62e0*/  IMAD R17, R22, R6, R17 ;  /* 0x0000000616117224 */ /* 0x004fe200078e0211 */
[----:B------:R-:W-:-:S03]  /*62f0*/  SHF.R.U32.HI R23, RZ, UR4, R3 ;  /* 0x00000004ff177c19 */ /* 0x000fc60008011603 */
[----:B------:R-:W-:Y:S02]  /*6300*/  IMAD.MOV.U32 R2, RZ, RZ, R18 ;  /* 0x000000ffff027224 */ /* 0x000fe400078e0012 */
[----:B------:R-:W-:Y:S01]  /*6310*/  IMAD.MOV.U32 R3, RZ, RZ, R23 ;  /* 0x000000ffff037224 */ /* 0x000fe200078e0017 */
[----:B------:R-:W-:Y:S06]  /*6320*/  @!P1 BRA `(.L_x_116) ;  /* 0x0000000000289947 */ /* 0x000fec0003800000 */
[----:B------:R-:W-:Y:S02]  /*6330*/  ULDC UR4, c[0x0][0x64c] ;  /* 0x0001930000047ab9 */ /* 0x000fe40000000800 */
[----:B------:R-:W-:-:S05]  /*6340*/  IADD3 R3, P1, R18, UR4, RZ ;  /* 0x0000000412037c10 */ /* 0x000fca000ff3e0ff */
[----:B------:R-:W-:-:S04]  /*6350*/  IMAD.X R23, RZ, RZ, R23, P1 ;  /* 0x000000ffff177224 */ /* 0x000fc800008e0617 */
[----:B------:R-:W-:-:S04]  /*6360*/  IMAD.WIDE.U32 R6, R23, UR8, RZ ;  /* 0x0000000817067c25 */ /* 0x000fc8000f8e00ff */
[----:B------:R-:W-:-:S04]  /*6370*/  IMAD.WIDE.U32 R6, P1, R3, UR9, R6 ;  /* 0x0000000903067c25 */ /* 0x000fc8000f820006 */
[----:B------:R-:W-:-:S04]  /*6380*/  IMAD.WIDE.U32 R2, R3, UR8, RZ ;  /* 0x0000000803027c25 */ /* 0x000fc8000f8e00ff */
[----:B------:R-:W-:Y:S01]  /*6390*/  IMAD.MOV.U32 R2, RZ, RZ, R7 ;  /* 0x000000ffff027224 */ /* 0x000fe200078e0007 */
[----:B------:R-:W-:Y:S01]  /*63a0*/  IADD3 RZ, P3, R3, R6, RZ ;  /* 0x0000000603ff7210 */ /* 0x000fe20007f7e0ff */
[----:B------:R-:W-:-:S04]  /*63b0*/  IMAD.X R3, RZ, RZ, RZ, P1 ;  /* 0x000000ffff037224 */ /* 0x000fc800008e06ff */
[----:B------:R-:W-:-:S08]  /*63c0*/  IMAD.WIDE.U32.X R2, R23, UR9, R2, P3 ;  /* 0x0000000917027c25 */ /* 0x000fd000098e0402 */
.L_x_116:
[----:B------:R-:W-:Y:S01]  /*63d0*/  ULDC UR4, c[0x0][0x648] ;  /* 0x0001920000047ab9 */ /* 0x000fe20000000800 */
[----:B-1----:R-:W-:Y:S01]  /*63e0*/  IMAD.MOV R21, RZ, RZ, -R21 ;  /* 0x000000ffff157224 */ /* 0x002fe200078e0a15 */
[----:B------:R-:W-:Y:S01]  /*63f0*/  SHF.R.U64 R3, R2, UR4, R3 ;  /* 0x0000000402037c19 */ /* 0x000fe20008001203 */
[----:B------:R-:W-:Y:S01]  /*6400*/  ULDC UR4, c[0x0][0x638] ;  /* 0x00018e0000047ab9 */ /* 0x000fe20000000800 */
[----:B------:R-:W-:Y:S01]  /*6410*/  LOP3.LUT R20, R20, UR17, RZ, 0xc0, !PT ;  /* 0x0000001114147c12 */ /* 0x000fe2000f8ec0ff */
[----:B0-----:R-:W-:Y:S01]  /*6420*/  @P4 IMAD R17, R19, R21, R14 ;  /* 0x0000001513114224 */ /* 0x001fe200078e020e */
[----:B------:R-:W-:Y:S01]  /*6430*/  ULDC UR5, c[0x0][0x610] ;  /* 0x0001840000057ab9 */ /* 0x000fe20000000800 */
[----:B------:R-:W-:Y:S02]  /*6440*/  IMAD.MOV R7, RZ, RZ, -R3 ;  /* 0x000000ffff077224 */ /* 0x000fe400078e0a03 */
[----:B------:R-:W-:Y:S01]  /*6450*/  IMAD R14, R3, UR18, R20 ;  /* 0x00000012030e7c24 */ /* 0x000fe2000f8e0214 */
[----:B------:R-:W-:Y:S01]  /*6460*/  LOP3.LUT R3, R9, UR16, RZ, 0xc0, !PT ;  /* 0x0000001009037c12 */ /* 0x000fe2000f8ec0ff */
[----:B------:R-:W-:Y:S01]  /*6470*/  IMAD R18, R7, UR4, R18 ;  /* 0x0000000407127c24 */ /* 0x000fe2000f8e0212 */
[----:B------:R-:W-:Y:S01]  /*6480*/  ULDC UR4, c[0x0][0x600] ;  /* 0x0001800000047ab9 */ /* 0x000fe20000000800 */
[----:B------:R-:W-:-:S02]  /*6490*/  IMAD R14, R14, UR5, R17 ;  /* 0x000000050e0e7c24 */ /* 0x000fc4000f8e0211 */
[----:B------:R-:W-:Y:S02]  /*64a0*/  IMAD R3, R18, UR4, R3 ;  /* 0x0000000412037c24 */ /* 0x000fe4000f8e0203 */
[----:B------:R-:W-:Y:S02]  /*64b0*/  IMAD.MOV.U32 R2, RZ, RZ, 0x1 ;  /* 0x00000001ff027424 */ /* 0x000fe400078e00ff */
[----:B------:R-:W-:Y:S01]  /*64c0*/  IMAD.MOV.U32 R9, RZ, RZ, R8 ;  /* 0x000000ffff097224 */ /* 0x000fe200078e0008 */
[----:B------:R-:W-:Y:S02]  /*64d0*/  SEL R17, R3, R14, !P4 ;  /* 0x0000000e03117207 */ /* 0x000fe40006000000 */
[----:B------:R-:W-:-:S07]  /*64e0*/  SEL R14, R14, R3, !P4 ;  /* 0x000000030e0e7207 */ /* 0x000fce0006000000 */
.L_x_114:
[----:B------:R-:W-:Y:S05]  /*64f0*/  BSYNC B1 ;  /* 0x0000000000017941 */ /* 0x000fea0003800000 */
.L_x_113:
[----:B------:R-:W-:-:S13]  /*6500*/  LOP3.LUT P1, RZ, R2, 0xff, RZ, 0xc0, !PT ;  /* 0x000000ff02ff7812 */ /* 0x000fda000782c0ff */
[----:B------:R-:W-:Y:S05]  /*6510*/  @P1 BRA `(.L_x_117) ;  /* 0xfffffff400441947 */ /* 0x000fea000383ffff */
[----:B------:R-:W-:Y:S05]  /*6520*/  BSYNC B0 ;  /* 0x0000000000007941 */ /* 0x000fea0003800000 */
.L_x_105:
[----:B------:R-:W-:-:S03]  /*6530*/  UMOV UR4, 0xffffffff ;  /* 0xffffffff00047882 */ /* 0x000fc60000000000 */
[----:B------:R-:W-:Y:S05]  /*6540*/  BRA.DIV UR4, `(.L_x_118) ;  /* 0x0000000604407947 */ /* 0x000fea000b800000 */
[----:B------:R-:W-:-:S13]  /*6550*/  ELECT P0, URZ, PT ;  /* 0x00000000003f782f */ /* 0x000fda0003800000 */
.L_x_133:
[----:B------:R-:W-:Y:S04]  /*6560*/  BSSY B0, `(.L_x_119) ;  /* 0x0000034000007945 */ /* 0x000fe80003800000 */
[----:B------:R-:W-:Y:S05]  /*6570*/  @!P0 BRA `(.L_x_120) ;  /* 0x0000000000c88947 */ /* 0x000fea0003800000 */
[----:B------:R-:W-:-:S04]  /*6580*/  LOP3.LUT R4, R4, 0x2, RZ, 0xfc, !PT ;  /* 0x0000000204047812 */ /* 0x000fc800078efcff */
[----:B------:R-:W-:-:S13]  /*6590*/  ISETP.NE.AND P0, PT, R4, 0x3, PT ;  /* 0x000000030400780c */ /* 0x000fda0003f05270 */
[----:B------:R-:W-:Y:S05]  /*65a0*/  @!P0 BRA `(.L_x_121) ;  /* 0x0000000000048947 */ /* 0x000fea0003800000 */
[----:B------:R-:W-:Y:S01]  /*65b0*/  BPT.TRAP 0x1 ;  /* 0x000000040000795c */ /* 0x000fe20000300000 */
.L_x_121:
[----:B------:R-:W0:Y:S01]  /*65c0*/  S2R R3, SR_CgaCtaId ;  /* 0x0000000000037919 */ /* 0x000e220000008800 */
[----:B------:R-:W-:Y:S02]  /*65d0*/  MOV R0, 0x400 ;  /* 0x0000040000007802 */ /* 0x000fe40000000f00 */
[----:B------:R-:W-:Y:S02]  /*65e0*/  SHF.L.U32 R2, R10, 0x1f, RZ ;  /* 0x0000001f0a027819 */ /* 0x000fe400000006ff */
[----:B0-----:R-:W-:-:S05]  /*65f0*/  LEA R0, R3, R0, 0x18 ;  /* 0x0000000003007211 */ /* 0x001fca00078ec0ff */
[----:B------:R-:W-:-:S04]  /*6600*/  VIADD R0, R0, 0x28 ;  /* 0x0000002800007836 */ /* 0x000fc80000000000 */
[C---:B------:R-:W-:Y:S02]  /*6610*/  IMAD R5, R13.reuse, 0x8, R0 ;  /* 0x000000080d057824 */ /* 0x040fe400078e0200 */
[----:B------:R-:W-:Y:S02]  /*6620*/  VIADD R13, R13, 0x1 ;  /* 0x000000010d0d7836 */ /* 0x000fe40000000000 */
[----:B------:R-:W0:Y:S03]  /*6630*/  SYNCS.PHASECHK.TRANS64.TRYWAIT P0, [R5+URZ], R2 ;  /* 0x00000002050075a7 */ /* 0x000e26000800017f */
[----:B------:R-:W-:-:S04]  /*6640*/  ISETP.NE.AND P1, PT, R13, 0x5, PT ;  /* 0x000000050d00780c */ /* 0x000fc80003f25270 */
[----:B------:R-:W-:Y:S02]  /*6650*/  SEL R3, RZ, 0x1, P1 ;  /* 0x00000001ff037807 */ /* 0x000fe40000800000 */
[----:B------:R-:W-:Y:S02]  /*6660*/  SEL R13, R13, RZ, P1 ;  /* 0x000000ff0d0d7207 */ /* 0x000fe40000800000 */
[----:B------:R-:W-:-:S03]  /*6670*/  LOP3.LUT R10, R10, R3, RZ, 0x3c, !PT ;  /* 0x000000030a0a7212 */ /* 0x000fc600078e3cff */
[----:B------:R-:W-:Y:S01]  /*6680*/  IMAD R7, R13, 0x8, R0 ;  /* 0x000000080d077824 */ /* 0x000fe200078e0200 */
[----:B------:R-:W-:Y:S01]  /*6690*/  SHF.L.U32 R4, R10, 0x1f, RZ ;  /* 0x0000001f0a047819 */ /* 0x000fe200000006ff */
[----:B0-----:R-:W-:Y:S06]  /*66a0*/  @!P0 BRA `(.L_x_122) ;  /* 0x00000004000c8947 */ /* 0x001fec0003800000 */
.L_x_134:
[----:B------:R-:W1:Y:S01]  /*66b0*/  SYNCS.PHASECHK.TRANS64.TRYWAIT P0, [R7+URZ], R4 ;  /* 0x00000004070075a7 */ /* 0x000e62000800017f */
[----:B0-----:R-:W-:-:S05]  /*66c0*/  VIADD R2, R13, 0x1 ;  /* 0x000000010d027836 */ /* 0x001fca0000000000 */
[----:B------:R-:W-:-:S04]  /*66d0*/  ISETP.NE.AND P1, PT, R2, 0x5, PT ;  /* 0x000000050200780c */ /* 0x000fc80003f25270 */
[----:B------:R-:W-:Y:S02]  /*66e0*/  SEL R3, RZ, 0x1, P1 ;  /* 0x00000001ff037807 */ /* 0x000fe40000800000 */
[----:B------:R-:W-:Y:S02]  /*66f0*/  SEL R9, R2, RZ, P1 ;  /* 0x000000ff02097207 */ /* 0x000fe40000800000 */
[----:B------:R-:W-:-:S03]  /*6700*/  LOP3.LUT R10, R10, R3, RZ, 0x3c, !PT ;  /* 0x000000030a0a7212 */ /* 0x000fc600078e3cff */
[----:B------:R-:W-:Y:S01]  /*6710*/  IMAD R8, R9, 0x8, R0 ;  /* 0x0000000809087824 */ /* 0x000fe200078e0200 */
[----:B------:R-:W-:Y:S01]  /*6720*/  SHF.L.U32 R5, R10, 0x1f, RZ ;  /* 0x0000001f0a057819 */ /* 0x000fe200000006ff */
[----:B-1----:R-:W-:Y:S06]  /*6730*/  @!P0 BRA `(.L_x_123) ;  /* 0x0000000000fc8947 */ /* 0x002fec0003800000 */
.L_x_135:
[----:B------:R-:W1:Y:S01]  /*6740*/  SYNCS.PHASECHK.TRANS64.TRYWAIT P0, [R8+URZ], R5 ;  /* 0x00000005080075a7 */ /* 0x000e62000800017f */
[----:B------:R-:W-:-:S05]  /*6750*/  VIADD R2, R9, 0x1 ;  /* 0x0000000109027836 */ /* 0x000fca0000000000 */
[----:B------:R-:W-:-:S04]  /*6760*/  ISETP.NE.AND P1, PT, R2, 0x5, PT ;  /* 0x000000050200780c */ /* 0x000fc80003f25270 */
[----:B------:R-:W-:Y:S02]  /*6770*/  SEL R3, RZ, 0x1, P1 ;  /* 0x00000001ff037807 */ /* 0x000fe40000800000 */
[----:B0-----:R-:W-:Y:S02]  /*6780*/  SEL R7, R2, RZ, P1 ;  /* 0x000000ff02077207 */ /* 0x001fe40000800000 */
[----:B------:R-:W-:-:S03]  /*6790*/  LOP3.LUT R9, R10, R3, RZ, 0x3c, !PT ;  /* 0x000000030a097212 */ /* 0x000fc600078e3cff */
[----:B------:R-:W-:Y:S01]  /*67a0*/  IMAD R11, R7, 0x8, R0 ;  /* 0x00000008070b7824 */ /* 0x000fe200078e0200 */
[----:B------:R-:W-:Y:S01]  /*67b0*/  SHF.L.U32 R6, R9, 0x1f, RZ ;  /* 0x0000001f09067819 */ /* 0x000fe200000006ff */
[----:B-1----:R-:W-:Y:S06]  /*67c0*/  @!P0 BRA `(.L_x_124) ;  /* 0x0000000000ec8947 */ /* 0x002fec0003800000 */
.L_x_136:
[----:B------:R-:W1:Y:S01]  /*67d0*/  SYNCS.PHASECHK.TRANS64.TRYWAIT P0, [R11+URZ], R6 ;  /* 0x000000060b0075a7 */ /* 0x000e62000800017f */
[----:B------:R-:W-:-:S05]  /*67e0*/  VIADD R2, R7, 0x1 ;  /* 0x0000000107027836 */ /* 0x000fca0000000000 */
[----:B------:R-:W-:-:S04]  /*67f0*/  ISETP.NE.AND P1, PT, R2, 0x5, PT ;  /* 0x000000050200780c */ /* 0x000fc80003f25270 */
[----:B------:R-:W-:Y:S02]  /*6800*/  SEL R4, RZ, 0x1, P1 ;  /* 0x00000001ff047807 */ /* 0x000fe40000800000 */
[----:B------:R-:W-:Y:S02]  /*6810*/  SEL R3, R2, RZ, P1 ;  /* 0x000000ff02037207 */ /* 0x000fe40000800000 */
[----:B------:R-:W-:Y:S01]  /*6820*/  LOP3.LUT R4, R9, R4, RZ, 0x3c, !PT ;  /* 0x0000000409047212 */ /* 0x000fe200078e3cff */
[----:B-1----:R-:W-:Y:S06]  /*6830*/  @!P0 BRA `(.L_x_125) ;  /* 0x0000000000e48947 */ /* 0x002fec0003800000 */
.L_x_137:
[----:B------:R-:W-:Y:S01]  /*6840*/  IMAD R3, R3, 0x8, R0 ;  /* 0x0000000803037824 */ /* 0x000fe200078e0200 */
[----:B------:R-:W-:-:S07]  /*6850*/  SHF.L.U32 R0, R4, 0x1f, RZ ;  /* 0x0000001f04007819 */ /* 0x000fce00000006ff */
.L_x_126:
[----:B--2---:R2:W3:Y:S02]  /*6860*/  SYNCS.PHASECHK.TRANS64.TRYWAIT P0, [R3+URZ], R0 ;  /* 0x00000000030075a7 */ /* 0x0044e4000800017f */
[----:B---3--:R-:W-:Y:S05]  /*6870*/  @!P0 NANOSLEEP.SYNCS 0x989680 ;  /* 0x009896800000895d */ /* 0x008fea0003900000 */
[----:B------:R-:W3:Y:S02]  /*6880*/  @!P0 SYNCS.PHASECHK.TRANS64 P0, [R3+URZ], R0 ;  /* 0x00000000030085a7 */ /* 0x000ee4000800007f */
[----:B---3--:R-:W-:Y:S05]  /*6890*/  @!P0 BRA `(.L_x_126) ;  /* 0xfffffffc00f08947 */ /* 0x008fea000383ffff */
.L_x_120:
[----:B------:R-:W-:Y:S05]  /*68a0*/  BSYNC B0 ;  /* 0x0000000000007941 */ /* 0x000fea0003800000 */
.L_x_119:
[----:B------:R-:W-:Y:S05]  /*68b0*/  EXIT ;  /* 0x000000000000794d */ /* 0x000fea0003800000 */
.L_x_17:
[----:B-1----:R-:W-:-:S04]  /*68c0*/  IMAD.U32 R7, RZ, RZ, UR6 ;  /* 0x00000006ff077e24 */ /* 0x002fc8000f8e00ff */
[----:B------:R1:W3:Y:S03]  /*68d0*/  SYNCS.PHASECHK.TRANS64.TRYWAIT P0, [R7+URZ], R6 ;  /* 0x00000006070075a7 */ /* 0x0002e6000800017f */
[----:B---3--:R-:W-:Y:S05]  /*68e0*/  @!P0 NANOSLEEP.SYNCS 0x989680 ;  /* 0x009896800000895d */ /* 0x008fea0003900000 */
[----:B------:R-:W3:Y:S02]  /*68f0*/  @!P0 SYNCS.PHASECHK.TRANS64 P0, [R7+URZ], R6 ;  /* 0x00000006070085a7 */ /* 0x000ee4000800007f */
[----:B---3--:R-:W-:Y:S05]  /*6900*/  @!P0 BRA `(.L_x_17) ;  /* 0xfffffffc00ec8947 */ /* 0x008fea000383ffff */
[----:B------:R-:W-:Y:S05]  /*6910*/  BRA `(.L_x_16) ;  /* 0xffffffa8009c7947 */ /* 0x000fea000383ffff */
.L_x_23:
[----:B-1----:R-:W-:-:S04]  /*6920*/  IMAD.U32 R8, RZ, RZ, UR12 ;  /* 0x0000000cff087e24 */ /* 0x002fc8000f8e00ff */
[----:B------:R1:W3:Y:S03]  /*6930*/  SYNCS.PHASECHK.TRANS64.TRYWAIT P0, [R8+URZ], R7 ;  /* 0x00000007080075a7 */ /* 0x0002e6000800017f */
[----:B---3--:R-:W-:Y:S05]  /*6940*/  @!P0 NANOSLEEP.SYNCS 0x989680 ;  /* 0x009896800000895d */ /* 0x008fea0003900000 */
[----:B------:R-:W3:Y:S02]  /*6950*/  @!P0 SYNCS.PHASECHK.TRANS64 P0, [R8+URZ], R7 ;  /* 0x00000007080085a7 */ /* 0x000ee4000800007f */
[----:B---3--:R-:W-:Y:S05]  /*6960*/  @!P0 BRA `(.L_x_23) ;  /* 0xfffffffc00ec8947 */ /* 0x008fea000383ffff */
[----:B------:R-:W-:Y:S05]  /*6970*/  BRA `(.L_x_22) ;  /* 0xffffffb0000c7947 */ /* 0x000fea000383ffff */
.L_x_106:
[----:B------:R-:W-:Y:S01]  /*6980*/  BSSY B1, `(.L_x_127) ;  /* 0x0000006000017945 */ /* 0x000fe20003800000 */
[----:B------:R-:W-:-:S07]  /*6990*/  IMAD.MOV.U32 R2, RZ, RZ, -0x1 ;  /* 0xffffffffff027424 */ /* 0x000fce00078e00ff */
[----:B------:R-:W-:Y:S05]  /*69a0*/  WARPSYNC.COLLECTIVE R2, `(.L_x_128) ;  /* 0x00000000020c7348 */ /* 0x000fea0003c00000 */
[----:B------:R-:W-:Y:S02]  /*69b0*/  ELECT P1, UR62, PT ;  /* 0x00000000003e782f */ /* 0x000fe40003820000 */
[----:B------:R-:W-:Y:S01]  /*69c0*/  MOV R2, UR62 ;  /* 0x0000003e00027c02 */ /* 0x000fe20008000f00 */
[----:B------:R-:W-:Y:S10]  /*69d0*/  ENDCOLLECTIVE ;  /* 0x000000000000791b */ /* 0x000ff40003800000 */
.L_x_128:
[----:B------:R-:W-:Y:S05]  /*69e0*/  BSYNC B1 ;  /* 0x0000000000017941 */ /* 0x000fea0003800000 */
.L_x_127:
[----:B------:R-:W-:Y:S05]  /*69f0*/  BRA `(.L_x_129) ;  /* 0xfffffff000187947 */ /* 0x000fea000383ffff */
.L_x_109:
[----:B-1----:R1:W2:Y:S02]  /*6a00*/  SYNCS.PHASECHK.TRANS64.TRYWAIT P1, [R18+URZ+0x28], R7 ;  /* 0x00002807120075a7 */ /* 0x0022a4000802017f */
[----:B--2---:R-:W-:Y:S05]  /*6a10*/  @!P1 NANOSLEEP.SYNCS 0x989680 ;  /* 0x009896800000995d */ /* 0x004fea0003900000 */
[----:B------:R-:W2:Y:S02]  /*6a20*/  @!P1 SYNCS.PHASECHK.TRANS64 P1, [R18+URZ+0x28], R7 ;  /* 0x00002807120095a7 */ /* 0x000ea4000802007f */
[----:B--2---:R-:W-:Y:S05]  /*6a30*/  @!P1 BRA `(.L_x_109) ;  /* 0xfffffffc00f09947 */ /* 0x004fea000383ffff */
[----:B------:R-:W-:Y:S05]  /*6a40*/  BRA `(.L_x_130) ;  /* 0xfffffff0004c7947 */ /* 0x000fea000383ffff */
.L_x_118:
[----:B------:R-:W-:Y:S01]  /*6a50*/  BSSY B0, `(.L_x_131) ;  /* 0x0000006000007945 */ /* 0x000fe20003800000 */
[----:B------:R-:W-:-:S07]  /*6a60*/  IMAD.MOV.U32 R2, RZ, RZ, -0x1 ;  /* 0xffffffffff027424 */ /* 0x000fce00078e00ff */
[----:B------:R-:W-:Y:S05]  /*6a70*/  WARPSYNC.COLLECTIVE R2, `(.L_x_132) ;  /* 0x00000000020c7348 */ /* 0x000fea0003c00000 */
[----:B------:R-:W-:Y:S02]  /*6a80*/  ELECT P1, UR62, PT ;  /* 0x00000000003e782f */ /* 0x000fe40003820000 */
[----:B------:R-:W-:Y:S01]  /*6a90*/  MOV R2, UR62 ;  /* 0x0000003e00027c02 */ /* 0x000fe20008000f00 */
[----:B------:R-:W-:Y:S10]  /*6aa0*/  ENDCOLLECTIVE ;  /* 0x000000000000791b */ /* 0x000ff40003800000 */
.L_x_132:
[----:B------:R-:W-:Y:S05]  /*6ab0*/  BSYNC B0 ;  /* 0x0000000000007941 */ /* 0x000fea0003800000 */
.L_x_131:
[----:B------:R-:W-:Y:S01]  /*6ac0*/  PLOP3.LUT P0, PT, P1, PT, PT, 0x80, 0x0 ;  /* 0x000000000000781c */ /* 0x000fe20000f0f070 */
[----:B------:R-:W-:-:S12]  /*6ad0*/  BRA `(.L_x_133) ;  /* 0xfffffff800a07947 */ /* 0x000fd8000383ffff */
.L_x_122:
[----:B0-----:R0:W1:Y:S02]  /*6ae0*/  SYNCS.PHASECHK.TRANS64.TRYWAIT P0, [R5+URZ], R2 ;  /* 0x00000002050075a7 */ /* 0x001064000800017f */
[----:B-1----:R-:W-:Y:S05]  /*6af0*/  @!P0 NANOSLEEP.SYNCS 0x989680 ;  /* 0x009896800000895d */ /* 0x002fea0003900000 */
[----:B------:R-:W1:Y:S02]  /*6b00*/  @!P0 SYNCS.PHASECHK.TRANS64 P0, [R5+URZ], R2 ;  /* 0x00000002050085a7 */ /* 0x000e64000800007f */
[----:B-1----:R-:W-:Y:S05]  /*6b10*/  @!P0 BRA `(.L_x_122) ;  /* 0xfffffffc00f08947 */ /* 0x002fea000383ffff */
[----:B------:R-:W-:Y:S05]  /*6b20*/  BRA `(.L_x_134) ;  /* 0xfffffff800e07947 */ /* 0x000fea000383ffff */
.L_x_123:
[----:B0-----:R0:W1:Y:S02]  /*6b30*/  SYNCS.PHASECHK.TRANS64.TRYWAIT P0, [R7+URZ], R4 ;  /* 0x00000004070075a7 */ /* 0x001064000800017f */
[----:B-1----:R-:W-:Y:S05]  /*6b40*/  @!P0 NANOSLEEP.SYNCS 0x989680 ;  /* 0x009896800000895d */ /* 0x002fea0003900000 */
[----:B------:R-:W1:Y:S02]  /*6b50*/  @!P0 SYNCS.PHASECHK.TRANS64 P0, [R7+URZ], R4 ;  /* 0x00000004070085a7 */ /* 0x000e64000800007f */
[----:B-1----:R-:W-:Y:S05]  /*6b60*/  @!P0 BRA `(.L_x_123) ;  /* 0xfffffffc00f08947 */ /* 0x002fea000383ffff */
[----:B------:R-:W-:Y:S05]  /*6b70*/  BRA `(.L_x_135) ;  /* 0xfffffff800f07947 */ /* 0x000fea000383ffff */
.L_x_124:
[----:B0-----:R0:W1:Y:S02]  /*6b80*/  SYNCS.PHASECHK.TRANS64.TRYWAIT P0, [R8+URZ], R5 ;  /* 0x00000005080075a7 */ /* 0x001064000800017f */
[----:B-1----:R-:W-:Y:S05]  /*6b90*/  @!P0 NANOSLEEP.SYNCS 0x989680 ;  /* 0x009896800000895d */ /* 0x002fea0003900000 */
[----:B------:R-:W1:Y:S02]  /*6ba0*/  @!P0 SYNCS.PHASECHK.TRANS64 P0, [R8+URZ], R5 ;  /* 0x00000005080085a7 */ /* 0x000e64000800007f */
[----:B-1----:R-:W-:Y:S05]  /*6bb0*/  @!P0 BRA `(.L_x_124) ;  /* 0xfffffffc00f08947 */ /* 0x002fea000383ffff */
[----:B------:R-:W-:Y:S05]  /*6bc0*/  BRA `(.L_x_136) ;  /* 0xfffffffc00007947 */ /* 0x000fea000383ffff */
.L_x_125:
[----:B-1----:R1:W2:Y:S02]  /*6bd0*/  SYNCS.PHASECHK.TRANS64.TRYWAIT P0, [R11+URZ], R6 ;  /* 0x000000060b0075a7 */ /* 0x0022a4000800017f */
[----:B--2---:R-:W-:Y:S05]  /*6be0*/  @!P0 NANOSLEEP.SYNCS 0x989680 ;  /* 0x009896800000895d */ /* 0x004fea0003900000 */
[----:B------:R-:W2:Y:S02]  /*6bf0*/  @!P0 SYNCS.PHASECHK.TRANS64 P0, [R11+URZ], R6 ;  /* 0x000000060b0085a7 */ /* 0x000ea4000800007f */
[----:B--2---:R-:W-:Y:S05]  /*6c00*/  @!P0 BRA `(.L_x_125) ;  /* 0xfffffffc00f08947 */ /* 0x004fea000383ffff */
[----:B------:R-:W-:Y:S05]  /*6c10*/  BRA `(.L_x_137) ;  /* 0xfffffffc00087947 */ /* 0x000fea000383ffff */
.L_x_138:
[----:B------:R-:W-:-:S00]  /*6c20*/  BRA `(.L_x_138) ;  /* 0xfffffffc00fc7947 */ /* 0x000fc0000383ffff */
[----:B------:R-:W-:-:S00]  /*6c30*/  NOP ;  /* 0x0000000000007918 */ /* 0x000fc00000000000 */
        /* <DEDUP_REMOVED lines=12> */
.L_x_139:


//--------------------- .nv.shared._ZN7cutlass13device_kernelINS_4gemm6kernel13GemmUniversalIN4cute5tupleIJiiiiEEENS1_10collective13CollectiveMmaINS1_37MainloopSm90TmaGmmaWarpSpecializedFP8ILi5ENS5_IJNS4_1CILi1EEESB_SB_EEENS1_35KernelTmaWarpSpecializedCooperativeEEENS5_IJNSA_ILi128EEENSA_ILi64EEENSA_ILi32EEEEEENS_12float_e5m2_tENS5_IJlSB_lEEESJ_SK_NS4_8TiledMMAINS4_8MMA_AtomIJNS4_4SM904GMMA30MMA_64x64x32_F32E5M2E5M2_SS_TNILNSO_7ScaleInE1ELSQ_1EEEEEENS4_6LayoutINS5_IJNSA_ILi2EEESB_SB_EEENS5_IJSB_NSA_ILi0EEESW_EEEEENS5_IJNS4_10UnderscoreESZ_SZ_EEEEENS4_13SM90_TMA_LOADENS4_14ComposedLayoutINS4_7SwizzleILi1ELi4ELi3EEENS4_18smem_ptr_flag_bitsILi8EEENST_INS5_IJNSA_ILi8EEESH_EEENS5_IJSH_SB_EEEEEEEvNS4_8identityES12_S1C_vS1D_EENS_8epilogue10collective6detail29Sm90TmaWarpSpecializedAdapterINS1G_15DefaultEpilogueISJ_SK_SK_NS1F_6thread17LinearCombinationISJ_Li1EffLNS1K_9ScaleType4KindE0ELNS_15FloatRoundStyleE2ESJ_EENS1_15EpilogueDefaultEEEEEvvEEEEvNT_6ParamsE --------------------------
	.section	.nv.shared._ZN7cutlass13device_kernelINS_4gemm6kernel13GemmUniversalIN4cute5tupleIJiiiiEEENS1_10collective13CollectiveMmaINS1_37MainloopSm90TmaGmmaWarpSpecializedFP8ILi5ENS5_IJNS4_1CILi1EEESB_SB_EEENS1_35KernelTmaWarpSpecializedCooperativeEEENS5_IJNSA_ILi128EEENSA_ILi64EEENSA_ILi32EEEEEENS_12float_e5m2_tENS5_IJlSB_lEEESJ_SK_NS4_8TiledMMAINS4_8MMA_AtomIJNS4_4SM904GMMA30MMA_64x64x32_F32E5M2E5M2_SS_TNILNSO_7ScaleInE1ELSQ_1EEEEEENS4_6LayoutINS5_IJNSA_ILi2EEESB_SB_EEENS5_IJSB_NSA_ILi0EEESW_EEEEENS5_IJNS4_10UnderscoreESZ_SZ_EEEEENS4_13SM90_TMA_LOADENS4_14ComposedLayoutINS4_7SwizzleILi1ELi4ELi3EEENS4_18smem_ptr_flag_bitsILi8EEENST_INS5_IJNSA_ILi8EEESH_EEENS5_IJSH_SB_EEEEEEEvNS4_8identityES12_S1C_vS1D_EENS_8epilogue10collective6detail29Sm90TmaWarpSpecializedAdapterINS1G_15DefaultEpilogueISJ_SK_SK_NS1F_6thread17LinearCombinationISJ_Li1EffLNS1K_9ScaleType4KindE0ELNS_15FloatRoundStyleE2ESJ_EENS1_15EpilogueDefaultEEEEEvvEEEEvNT_6ParamsE,"aw",@nobits
	.sectionflags	@""
	.align	16
	.zero		1024


//--------------------- .nv.shared.reserved.0     --------------------------
	.section	.nv.shared.reserved.0,"aw",@nobits
	.weak		__nv_reservedSMEM_offset_0_alias
	.size		__nv_reservedSMEM_offset_0_alias, 0, 0
	.other		__nv_reservedSMEM_offset_0_alias,@"STO_CUDA_RESERVED_SHARED STV_DEFAULT"
__nv_reservedSMEM_offset_0_alias:
	.zero		0


//--------------------- .nv.global                --------------------------
	.section	.nv.global,"aw",@nobits
.nv.global:
	.type		_ZN40_INTERNAL_2f65b614_4_k_cu_1ece89a1_256344cute1_E,@object
	.size		_ZN40_INTERNAL_2f65b614_4_k_cu_1ece89a1_256344cute1_E,(_ZN40_INTERNAL_2f65b614_4_k_cu_1ece89a1_256344cuda3std3__45__cpo6cbeginE - _ZN40_INTERNAL_2f65b614_4_k_cu_1ece89a1_256344cute1_E)
_ZN40_INTERNAL_2f65b614_4_k_cu_1ece89a1_256344cute1_E:
	.zero		1
	.type		_ZN40_INTERNAL_2f65b614_4_k_cu_1ece89a1_256344cuda3std3__45__cpo6cbeginE,@object
	.size		_ZN40_INTERNAL_2f65b614_4_k_cu_1ece89a1_256344cuda3std3__45__cpo6cbeginE,(_ZN40_INTERNAL_2f65b614_4_k_cu_1ece89a1_256344cuda3std3__48in_placeE - _ZN40_INTERNAL_2f65b614_4_k_cu_1ece89a1_256344cuda3std3__45__cpo6cbeginE)
_ZN40_INTERNAL_2f65b614_4_k_cu_1ece89a1_256344cuda3std3__45__cpo6cbeginE:
	.zero		1
	.type		_ZN40_INTERNAL_2f65b614_4_k_cu_1ece89a1_256344cuda3std3__48in_placeE,@object
	.size		_ZN40_INTERNAL_2f65b614_4_k_cu_1ece89a1_256344cuda3std3__48in_placeE,(_ZN40_INTERNAL_2f65b614_4_k_cu_1ece89a1_256344cuda3std6ranges3__45__cpo9iter_moveE - _ZN40_INTERNAL_2f65b614_4_k_cu_1ece89a1_256344cuda3std3__48in_placeE)
_ZN40_INTERNAL_2f65b614_4_k_cu_1ece89a1_256344cuda3std3__48in_placeE:
	.zero		1
	.type		_ZN40_INTERNAL_2f65b614_4_k_cu_1ece89a1_256344cuda3std6ranges3__45__cpo9iter_moveE,@object
	.size		_ZN40_INTERNAL_2f65b614_4_k_cu_1ece89a1_256344cuda3std6ranges3__45__cpo9iter_moveE,(_ZN40_INTERNAL_2f65b614_4_k_cu_1ece89a1_256344cuda3std3__45__cpo5beginE - _ZN40_INTERNAL_2f65b614_4_k_cu_1ece89a1_256344cuda3std6ranges3__45__cpo9iter_moveE)
_ZN40_INTERNAL_2f65b614_4_k_cu_1ece89a1_256344cuda3std6ranges3__45__cpo9iter_moveE:
	.zero		1
	.type		_ZN40_INTERNAL_2f65b614_4_k_cu_1ece89a1_256344cuda3std3__45__cpo5beginE,@object
	.size		_ZN40_INTERNAL_2f65b614_4_k_cu_1ece89a1_256344cuda3std3__45__cpo5beginE,(_ZN40_INTERNAL_2f65b614_4_k_cu_1ece89a1_256344cuda3std3__442_GLOBAL__N__2f65b614_4_k_cu_1ece89a1_256346ignoreE - _ZN40_INTERNAL_2f65b614_4_k_cu_1ece89a1_256344cuda3std3__45__cpo5beginE)
_ZN40_INTERNAL_2f65b614_4_k_cu_1ece89a1_256344cuda3std3__45__cpo5beginE:
	.zero		1
	.type		_ZN40_INTERNAL_2f65b614_4_k_cu_1ece89a1_256344cuda3std3__442_GLOBAL__N__2f65b614_4_k_cu_1ece89a1_256346ignoreE,@object
	.size		_ZN40_INTERNAL_2f65b614_4_k_cu_1ece89a1_256344cuda3std3__442_GLOBAL__N__2f65b614_4_k_cu_1ece89a1_256346ignoreE,(_ZN40_INTERNAL_2f65b614_4_k_cu_1ece89a1_256344cute7productE - _ZN40_INTERNAL_2f65b614_4_k_cu_1ece89a1_256344cuda3std3__442_GLOBAL__N__2f65b614_4_k_cu_1ece89a1_256346ignoreE)
_ZN40_INTERNAL_2f65b614_4_k_cu_1ece89a1_256344cuda3std3__442_GLOBAL__N__2f65b614_4_k_cu_1ece89a1_256346ignoreE:
	.zero		1
	.type		_ZN40_INTERNAL_2f65b614_4_k_cu_1ece89a1_256344cute7productE,@object
	.size		_ZN40_INTERNAL_2f65b614_4_k_cu_1ece89a1_256344cute7productE,(_ZN40_INTERNAL_2f65b614_4_k_cu_1ece89a1_256344cuda3std3__45__cpo3endE - _ZN40_INTERNAL_2f65b614_4_k_cu_1ece89a1_256344cute7productE)
_ZN40_INTERNAL_2f65b614_4_k_cu_1ece89a1_256344cute7productE:
	.zero		1
	.type		_ZN40_INTERNAL_2f65b614_4_k_cu_1ece89a1_256344cuda3std3__45__cpo3endE,@object
	.size		_ZN40_INTERNAL_2f65b614_4_k_cu_1ece89a1_256344cuda3std3__45__cpo3endE,(_ZN40_INTERNAL_2f65b614_4_k_cu_1ece89a1_256344cuda3std3__419piecewise_constructE - _ZN40_INTERNAL_2f65b614_4_k_cu_1ece89a1_256344cuda3std3__45__cpo3endE)
_ZN40_INTERNAL_2f65b614_4_k_cu_1ece89a1_256344cuda3std3__45__cpo3endE:
	.zero		1
	.type		_ZN40_INTERNAL_2f65b614_4_k_cu_1ece89a1_256344cuda3std3__419piecewise_constructE,@object
	.size		_ZN40_INTERNAL_2f65b614_4_k_cu_1ece89a1_256344cuda3std3__419piecewise_constructE,(_ZN40_INTERNAL_2f65b614_4_k_cu_1ece89a1_256344cuda3std3__45__cpo4cendE - _ZN40_INTERNAL_2f65b614_4_k_cu_1ece89a1_256344cuda3std3__419piecewise_constructE)
_ZN40_INTERNAL_2f65b614_4_k_cu_1ece89a1_256344cuda3std3__419piecewise_constructE:
	.zero		1
	.type		_ZN40_INTERNAL_2f65b614_4_k_cu_1ece89a1_256344cuda3std3__45__cpo4cendE,@object
	.size		_ZN40_INTERNAL_2f65b614_4_k_cu_1ece89a1_256344cuda3std3__45__cpo4cendE,(_ZN40_INTERNAL_2f65b614_4_k_cu_1ece89a1_256344cuda3std6ranges3__45__cpo4swapE - _ZN40_INTERNAL_2f65b614_4_k_cu_1ece89a1_256344cuda3std3__45__cpo4cendE)
_ZN40_INTERNAL_2f65b614_4_k_cu_1ece89a1_256344cuda3std3__45__cpo4cendE:
	.zero		1
	.type		_ZN40_INTERNAL_2f65b614_4_k_cu_1ece89a1_256344cuda3std6ranges3__45__cpo4swapE,@object
	.size		_ZN40_INTERNAL_2f65b614_4_k_cu_1ece89a1_256344cuda3std6ranges3__45__cpo4swapE,(.L_7 - _ZN40_INTERNAL_2f65b614_4_k_cu_1ece89a1_256344cuda3std6ranges3__45__cpo4swapE)
_ZN40_INTERNAL_2f65b614_4_k_cu_1ece89a1_256344cuda3std6ranges3__45__cpo4swapE:
	.zero		1
.L_7:


//--------------------- .nv.constant0._ZN7cutlass13device_kernelINS_4gemm6kernel13GemmUniversalIN4cute5tupleIJiiiiEEENS1_10collective13CollectiveMmaINS1_37MainloopSm90TmaGmmaWarpSpecializedFP8ILi5ENS5_IJNS4_1CILi1EEESB_SB_EEENS1_35KernelTmaWarpSpecializedCooperativeEEENS5_IJNSA_ILi128EEENSA_ILi64EEENSA_ILi32EEEEEENS_12float_e5m2_tENS5_IJlSB_lEEESJ_SK_NS4_8TiledMMAINS4_8MMA_AtomIJNS4_4SM904GMMA30MMA_64x64x32_F32E5M2E5M2_SS_TNILNSO_7ScaleInE1ELSQ_1EEEEEENS4_6LayoutINS5_IJNSA_ILi2EEESB_SB_EEENS5_IJSB_NSA_ILi0EEESW_EEEEENS5_IJNS4_10UnderscoreESZ_SZ_EEEEENS4_13SM90_TMA_LOADENS4_14ComposedLayoutINS4_7SwizzleILi1ELi4ELi3EEENS4_18smem_ptr_flag_bitsILi8EEENST_INS5_IJNSA_ILi8EEESH_EEENS5_IJSH_SB_EEEEEEEvNS4_8identityES12_S1C_vS1D_EENS_8epilogue10collective6detail29Sm90TmaWarpSpecializedAdapterINS1G_15DefaultEpilogueISJ_SK_SK_NS1F_6thread17LinearCombinationISJ_Li1EffLNS1K_9ScaleType4KindE0ELNS_15FloatRoundStyleE2ESJ_EENS1_15EpilogueDefaultEEEEEvvEEEEvNT_6ParamsE --------------------------
	.section	.nv.constant0._ZN7cutlass13device_kernelINS_4gemm6kernel13GemmUniversalIN4cute5tupleIJiiiiEEENS1_10collective13CollectiveMmaINS1_37MainloopSm90TmaGmmaWarpSpecializedFP8ILi5ENS5_IJNS4_1CILi1EEESB_SB_EEENS1_35KernelTmaWarpSpecializedCooperativeEEENS5_IJNSA_ILi128EEENSA_ILi64EEENSA_ILi32EEEEEENS_12float_e5m2_tENS5_IJlSB_lEEESJ_SK_NS4_8TiledMMAINS4_8MMA_AtomIJNS4_4SM904GMMA30MMA_64x64x32_F32E5M2E5M2_SS_TNILNSO_7ScaleInE1ELSQ_1EEEEEENS4_6LayoutINS5_IJNSA_ILi2EEESB_SB_EEENS5_IJSB_NSA_ILi0EEESW_EEEEENS5_IJNS4_10UnderscoreESZ_SZ_EEEEENS4_13SM90_TMA_LOADENS4_14ComposedLayoutINS4_7SwizzleILi1ELi4ELi3EEENS4_18smem_ptr_flag_bitsILi8EEENST_INS5_IJNSA_ILi8EEESH_EEENS5_IJSH_SB_EEEEEEEvNS4_8identityES12_S1C_vS1D_EENS_8epilogue10collective6detail29Sm90TmaWarpSpecializedAdapterINS1G_15DefaultEpilogueISJ_SK_SK_NS1F_6thread17LinearCombinationISJ_Li1EffLNS1K_9ScaleType4KindE0ELNS_15FloatRoundStyleE2ESJ_EENS1_15EpilogueDefaultEEEEEvvEEEEvNT_6ParamsE,"a",@progbits
	.sectionflags	@""
	.align	4
.nv.constant0._ZN7cutlass13device_kernelINS_4gemm6kernel13GemmUniversalIN4cute5tupleIJiiiiEEENS1_10collective13CollectiveMmaINS1_37MainloopSm90TmaGmmaWarpSpecializedFP8ILi5ENS5_IJNS4_1CILi1EEESB_SB_EEENS1_35KernelTmaWarpSpecializedCooperativeEEENS5_IJNSA_ILi128EEENSA_ILi64EEENSA_ILi32EEEEEENS_12float_e5m2_tENS5_IJlSB_lEEESJ_SK_NS4_8TiledMMAINS4_8MMA_AtomIJNS4_4SM904GMMA30MMA_64x64x32_F32E5M2E5M2_SS_TNILNSO_7ScaleInE1ELSQ_1EEEEEENS4_6LayoutINS5_IJNSA_ILi2EEESB_SB_EEENS5_IJSB_NSA_ILi0EEESW_EEEEENS5_IJNS4_10UnderscoreESZ_SZ_EEEEENS4_13SM90_TMA_LOADENS4_14ComposedLayoutINS4_7SwizzleILi1ELi4ELi3EEENS4_18smem_ptr_flag_bitsILi8EEENST_INS5_IJNSA_ILi8EEESH_EEENS5_IJSH_SB_EEEEEEEvNS4_8identityES12_S1C_vS1D_EENS_8epilogue10collective6detail29Sm90TmaWarpSpecializedAdapterINS1G_15DefaultEpilogueISJ_SK_SK_NS1F_6thread17LinearCombinationISJ_Li1EffLNS1K_9ScaleType4KindE0ELNS_15FloatRoundStyleE2ESJ_EENS1_15EpilogueDefaultEEEEEvvEEEEvNT_6ParamsE:
	.zero		1664


//--------------------- SYMBOLS --------------------------

	.type		.nv.reservedSmem.offset0,@object
	.size		.nv.reservedSmem.offset0,0x4
